// auto-generated by cutlass_sweep.gemm — config: {"arch": "sm_100", "cluster_m": 2, "cluster_n": 1, "dtype": "int8", "dtype_b": "int8", "layout": "nt", "stages": 0, "tile_k": 64, "tile_m": 64, "tile_n": 16}
#include "cutlass/cutlass.h"
#include "cutlass/gemm/collective/collective_builder.hpp"
#include "cutlass/gemm/device/gemm_universal_adapter.h"
#include "cutlass/gemm/kernel/gemm_universal.hpp"
#include "cutlass/epilogue/collective/collective_builder.hpp"

using ElemA = int8_t;
using ElemB = int8_t;
using ElemCD = int8_t;
using Acc  = int32_t;
using TileShape    = cute::Shape<cute::_64, cute::_16, cute::_64>;
using ClusterShape = cute::Shape<cute::_2, cute::_1, cute::_1>;

using CollectiveEpilogue = typename cutlass::epilogue::collective::CollectiveBuilder<
    cutlass::arch::Sm100, cutlass::arch::OpClassTensorOp,
    TileShape, ClusterShape,
    cutlass::epilogue::collective::EpilogueTileAuto,
    Acc, Acc,
    ElemCD, cutlass::layout::RowMajor, 128 / cutlass::sizeof_bits<ElemCD>::value,
    ElemCD, cutlass::layout::RowMajor, 128 / cutlass::sizeof_bits<ElemCD>::value,
    cutlass::epilogue::collective::EpilogueScheduleAuto
  >::CollectiveOp;

using CollectiveMainloop = typename cutlass::gemm::collective::CollectiveBuilder<
    cutlass::arch::Sm100, cutlass::arch::OpClassTensorOp,
    ElemA, cutlass::layout::RowMajor, 128 / cutlass::sizeof_bits<ElemA>::value,
    ElemB, cutlass::layout::ColumnMajor, 128 / cutlass::sizeof_bits<ElemB>::value,
    Acc,
    TileShape, ClusterShape,
    cutlass::gemm::collective::StageCountAutoCarveout<static_cast<int>(sizeof(typename CollectiveEpilogue::SharedStorage))>,
    cutlass::gemm::collective::KernelScheduleAuto
  >::CollectiveOp;

using GemmKernel = cutlass::gemm::kernel::GemmUniversal<
    cute::Shape<int,int,int,int>,
    CollectiveMainloop,
    CollectiveEpilogue
>;
using Gemm = cutlass::gemm::device::GemmUniversalAdapter<GemmKernel>;

// Force the device kernel symbol into the cubin without needing a host main.
auto* _anchor = &cutlass::device_kernel<GemmKernel>;


// ===== COMPILED SASS (sm_100a) =====

	.target	sm_100a

	.elftype	@"ET_EXEC"


//--------------------- .note.nv.tkinfo           --------------------------
	.section	.note.nv.tkinfo,"",@"SHT_NOTE"
	.sectionflags	@"SHF_NOTE_NV_TKINFO"
	.tkinfo
        /*0018*/ 	.word	0x00000002
        /*0030*/ 	.string	""
        /*0030*/ 	.string	"ptxas"
        /*0030*/ 	.string	"Cuda compilation tools, release 13.0, V13.0.88"
        /*0030*/ 	.string	"Build cuda_13.0.r13.0/compiler.36424714_0"
        /*0030*/ 	.string	"-arch sm_100a -m 64 "



//--------------------- .note.nv.cuinfo           --------------------------
	.section	.note.nv.cuinfo,"",@"SHT_NOTE"
	.sectionflags	@"SHF_NOTE_NV_CUINFO"
        /*0018*/ 	.short	0x0002
        /*001a*/ 	.short	0x0064
        /*001c*/ 	.short	0x0082
	.zero		2


//--------------------- .nv.info                  --------------------------
	.section	.nv.info,"",@"SHT_CUDA_INFO"
	.align	4


	//----- nvinfo : EIATTR_REGCOUNT
	.align		4
        /*0000*/ 	.byte	0x04, 0x2f
        /*0002*/ 	.short	(.L_16 - .L_15)
	.align		4
.L_15:
        /*0004*/ 	.word	index@(_ZN7cutlass13device_kernelINS_4gemm6kernel13GemmUniversalIN4cute5tupleIJiiiiEEENS1_10collective13CollectiveMmaINS1_35MainloopSm100TmaUmmaWarpSpecializedILi44ELi2ELi4ENS5_IJNS4_1CILi2EEENSA_ILi1EEESC_EEEEENS5_IJNSA_ILi64EEENSA_ILi16EEESF_EEEaNS5_IJlSC_lEEEaSI_NS4_8TiledMMAINS4_8MMA_AtomIJNS4_15SM100_MMA_S8_SSIaaiLi64ELi16ELNS4_4UMMA5MajorE0ELSN_0ELNSM_8SaturateE0EEEEEENS4_6LayoutINS5_IJSC_SC_SC_EEENS5_IJNSA_ILi0EEEST_ST_EEEEENS5_IJNS4_10UnderscoreESW_SW_EEEEENS4_13SM90_TMA_LOADENS4_14ComposedLayoutINS4_7SwizzleILi2ELi4ELi3EEENS4_18smem_ptr_flag_bitsILi8EEENSR_INS5_IJNSA_ILi8EEESF_EEENS5_IJSF_SC_EEEEEEEvNS4_8identityENS4_23SM90_TMA_LOAD_MULTICASTES19_vS1A_EENS_8epilogue10collective18CollectiveEpilogueINS1D_23Sm100TmaWarpSpecializedILi1ELi1ELi8ELb0ELb0EEEJSH_NS5_IJNSR_ISF_SC_EENSR_ISG_SC_EEEEEaSI_aSI_NS1D_6fusion15FusionCallbacksIS1H_NS1L_17LinearCombinationIaiaiLNS_15FloatRoundStyleE2EEESH_S1K_JEEENS4_5SM1004TMEM4LOAD25SM100_TMEM_LOAD_16dp32b8xESZ_NS10_INS11_ILi0ELi4ELi3EEES14_NSR_INS5_IJS15_SG_EEENS5_IJSG_SC_EEEEEEENS4_39AutoVectorizingCopyWithAssumedAlignmentILi128EEENS4_14SM90_TMA_STOREES1Z_S21_S21_EEEvvEEEEvNT_6ParamsE)
        /*0008*/ 	.word	0x00000028


	//----- nvinfo : EIATTR_FRAME_SIZE
	.align		4
.L_16:
        /*000c*/ 	.byte	0x04, 0x11
        /*000e*/ 	.short	(.L_18 - .L_17)
	.align		4
.L_17:
        /*0010*/ 	.word	index@($__internal_2_$__cuda_sm10x_tcgen05_guardrail_trap_unallocated_columns_being_dealloced)
        /*0014*/ 	.word	0x00000000


	//----- nvinfo : EIATTR_FRAME_SIZE
	.align		4
.L_18:
        /*0018*/ 	.byte	0x04, 0x11
        /*001a*/ 	.short	(.L_20 - .L_19)
	.align		4
.L_19:
        /*001c*/ 	.word	index@($__internal_1_$__cuda_sm10x_tcgen05_guardrail_trap_phase_invalid_during_alloc)
        /*0020*/ 	.word	0x00000000


	//----- nvinfo : EIATTR_FRAME_SIZE
	.align		4
.L_20:
        /*0024*/ 	.byte	0x04, 0x11
        /*0026*/ 	.short	(.L_22 - .L_21)
	.align		4
.L_21:
        /*0028*/ 	.word	index@($__internal_0_$__cuda_sm10x_tcgen05_guardrail_trap_col_being_dealloced_not_returned_by_alloc)
        /*002c*/ 	.word	0x00000000


	//----- nvinfo : EIATTR_FRAME_SIZE
	.align		4
.L_22:
        /*0030*/ 	.byte	0x04, 0x11
        /*0032*/ 	.short	(.L_24 - .L_23)
	.align		4
.L_23:
        /*0034*/ 	.word	index@(_ZN7cutlass13device_kernelINS_4gemm6kernel13GemmUniversalIN4cute5tupleIJiiiiEEENS1_10collective13CollectiveMmaINS1_35MainloopSm100TmaUmmaWarpSpecializedILi44ELi2ELi4ENS5_IJNS4_1CILi2EEENSA_ILi1EEESC_EEEEENS5_IJNSA_ILi64EEENSA_ILi16EEESF_EEEaNS5_IJlSC_lEEEaSI_NS4_8TiledMMAINS4_8MMA_AtomIJNS4_15SM100_MMA_S8_SSIaaiLi64ELi16ELNS4_4UMMA5MajorE0ELSN_0ELNSM_8SaturateE0EEEEEENS4_6LayoutINS5_IJSC_SC_SC_EEENS5_IJNSA_ILi0EEEST_ST_EEEEENS5_IJNS4_10UnderscoreESW_SW_EEEEENS4_13SM90_TMA_LOADENS4_14ComposedLayoutINS4_7SwizzleILi2ELi4ELi3EEENS4_18smem_ptr_flag_bitsILi8EEENSR_INS5_IJNSA_ILi8EEESF_EEENS5_IJSF_SC_EEEEEEEvNS4_8identityENS4_23SM90_TMA_LOAD_MULTICASTES19_vS1A_EENS_8epilogue10collective18CollectiveEpilogueINS1D_23Sm100TmaWarpSpecializedILi1ELi1ELi8ELb0ELb0EEEJSH_NS5_IJNSR_ISF_SC_EENSR_ISG_SC_EEEEEaSI_aSI_NS1D_6fusion15FusionCallbacksIS1H_NS1L_17LinearCombinationIaiaiLNS_15FloatRoundStyleE2EEESH_S1K_JEEENS4_5SM1004TMEM4LOAD25SM100_TMEM_LOAD_16dp32b8xESZ_NS10_INS11_ILi0ELi4ELi3EEES14_NSR_INS5_IJS15_SG_EEENS5_IJSG_SC_EEEEEEENS4_39AutoVectorizingCopyWithAssumedAlignmentILi128EEENS4_14SM90_TMA_STOREES1Z_S21_S21_EEEvvEEEEvNT_6ParamsE)
        /*0038*/ 	.word	0x00000000


	//----- nvinfo : EIATTR_MIN_STACK_SIZE
	.align		4
.L_24:
        /*003c*/ 	.byte	0x04, 0x12
        /*003e*/ 	.short	(.L_26 - .L_25)
	.align		4
.L_25:
        /*0040*/ 	.word	index@(_ZN7cutlass13device_kernelINS_4gemm6kernel13GemmUniversalIN4cute5tupleIJiiiiEEENS1_10collective13CollectiveMmaINS1_35MainloopSm100TmaUmmaWarpSpecializedILi44ELi2ELi4ENS5_IJNS4_1CILi2EEENSA_ILi1EEESC_EEEEENS5_IJNSA_ILi64EEENSA_ILi16EEESF_EEEaNS5_IJlSC_lEEEaSI_NS4_8TiledMMAINS4_8MMA_AtomIJNS4_15SM100_MMA_S8_SSIaaiLi64ELi16ELNS4_4UMMA5MajorE0ELSN_0ELNSM_8SaturateE0EEEEEENS4_6LayoutINS5_IJSC_SC_SC_EEENS5_IJNSA_ILi0EEEST_ST_EEEEENS5_IJNS4_10UnderscoreESW_SW_EEEEENS4_13SM90_TMA_LOADENS4_14ComposedLayoutINS4_7SwizzleILi2ELi4ELi3EEENS4_18smem_ptr_flag_bitsILi8EEENSR_INS5_IJNSA_ILi8EEESF_EEENS5_IJSF_SC_EEEEEEEvNS4_8identityENS4_23SM90_TMA_LOAD_MULTICASTES19_vS1A_EENS_8epilogue10collective18CollectiveEpilogueINS1D_23Sm100TmaWarpSpecializedILi1ELi1ELi8ELb0ELb0EEEJSH_NS5_IJNSR_ISF_SC_EENSR_ISG_SC_EEEEEaSI_aSI_NS1D_6fusion15FusionCallbacksIS1H_NS1L_17LinearCombinationIaiaiLNS_15FloatRoundStyleE2EEESH_S1K_JEEENS4_5SM1004TMEM4LOAD25SM100_TMEM_LOAD_16dp32b8xESZ_NS10_INS11_ILi0ELi4ELi3EEES14_NSR_INS5_IJS15_SG_EEENS5_IJSG_SC_EEEEEEENS4_39AutoVectorizingCopyWithAssumedAlignmentILi128EEENS4_14SM90_TMA_STOREES1Z_S21_S21_EEEvvEEEEvNT_6ParamsE)
        /*0044*/ 	.word	0x00000000
.L_26:


//--------------------- .nv.compat                --------------------------
	.section	.nv.compat,"",@"SHT_CUDA_COMPAT_INFO"
	.align	4
        /*0000*/ 	.byte	0x02, 0x09, 0x01, 0x00, 0x02, 0x02, 0x03, 0x00, 0x02, 0x05, 0x06, 0x00, 0x03, 0x07, 0x01, 0x01
        /*0010*/ 	.byte	0x02, 0x03, 0x01, 0x00, 0x02, 0x06, 0x01, 0x00, 0x04, 0x0b, 0x08, 0x00, 0x01, 0x00, 0x00, 0x00
        /*0020*/ 	.byte	0x00, 0x00, 0x00, 0x00


//--------------------- .nv.info._ZN7cutlass13device_kernelINS_4gemm6kernel13GemmUniversalIN4cute5tupleIJiiiiEEENS1_10collective13CollectiveMmaINS1_35MainloopSm100TmaUmmaWarpSpecializedILi44ELi2ELi4ENS5_IJNS4_1CILi2EEENSA_ILi1EEESC_EEEEENS5_IJNSA_ILi64EEENSA_ILi16EEESF_EEEaNS5_IJlSC_lEEEaSI_NS4_8TiledMMAINS4_8MMA_AtomIJNS4_15SM100_MMA_S8_SSIaaiLi64ELi16ELNS4_4UMMA5MajorE0ELSN_0ELNSM_8SaturateE0EEEEEENS4_6LayoutINS5_IJSC_SC_SC_EEENS5_IJNSA_ILi0EEEST_ST_EEEEENS5_IJNS4_10UnderscoreESW_SW_EEEEENS4_13SM90_TMA_LOADENS4_14ComposedLayoutINS4_7SwizzleILi2ELi4ELi3EEENS4_18smem_ptr_flag_bitsILi8EEENSR_INS5_IJNSA_ILi8EEESF_EEENS5_IJSF_SC_EEEEEEEvNS4_8identityENS4_23SM90_TMA_LOAD_MULTICASTES19_vS1A_EENS_8epilogue10collective18CollectiveEpilogueINS1D_23Sm100TmaWarpSpecializedILi1ELi1ELi8ELb0ELb0EEEJSH_NS5_IJNSR_ISF_SC_EENSR_ISG_SC_EEEEEaSI_aSI_NS1D_6fusion15FusionCallbacksIS1H_NS1L_17LinearCombinationIaiaiLNS_15FloatRoundStyleE2EEESH_S1K_JEEENS4_5SM1004TMEM4LOAD25SM100_TMEM_LOAD_16dp32b8xESZ_NS10_INS11_ILi0ELi4ELi3EEES14_NSR_INS5_IJS15_SG_EEENS5_IJSG_SC_EEEEEEENS4_39AutoVectorizingCopyWithAssumedAlignmentILi128EEENS4_14SM90_TMA_STOREES1Z_S21_S21_EEEvvEEEEvNT_6ParamsE --------------------------
	.section	.nv.info._ZN7cutlass13device_kernelINS_4gemm6kernel13GemmUniversalIN4cute5tupleIJiiiiEEENS1_10collective13CollectiveMmaINS1_35MainloopSm100TmaUmmaWarpSpecializedILi44ELi2ELi4ENS5_IJNS4_1CILi2EEENSA_ILi1EEESC_EEEEENS5_IJNSA_ILi64EEENSA_ILi16EEESF_EEEaNS5_IJlSC_lEEEaSI_NS4_8TiledMMAINS4_8MMA_AtomIJNS4_15SM100_MMA_S8_SSIaaiLi64ELi16ELNS4_4UMMA5MajorE0ELSN_0ELNSM_8SaturateE0EEEEEENS4_6LayoutINS5_IJSC_SC_SC_EEENS5_IJNSA_ILi0EEEST_ST_EEEEENS5_IJNS4_10UnderscoreESW_SW_EEEEENS4_13SM90_TMA_LOADENS4_14ComposedLayoutINS4_7SwizzleILi2ELi4ELi3EEENS4_18smem_ptr_flag_bitsILi8EEENSR_INS5_IJNSA_ILi8EEESF_EEENS5_IJSF_SC_EEEEEEEvNS4_8identityENS4_23SM90_TMA_LOAD_MULTICASTES19_vS1A_EENS_8epilogue10collective18CollectiveEpilogueINS1D_23Sm100TmaWarpSpecializedILi1ELi1ELi8ELb0ELb0EEEJSH_NS5_IJNSR_ISF_SC_EENSR_ISG_SC_EEEEEaSI_aSI_NS1D_6fusion15FusionCallbacksIS1H_NS1L_17LinearCombinationIaiaiLNS_15FloatRoundStyleE2EEESH_S1K_JEEENS4_5SM1004TMEM4LOAD25SM100_TMEM_LOAD_16dp32b8xESZ_NS10_INS11_ILi0ELi4ELi3EEES14_NSR_INS5_IJS15_SG_EEENS5_IJSG_SC_EEEEEEENS4_39AutoVectorizingCopyWithAssumedAlignmentILi128EEENS4_14SM90_TMA_STOREES1Z_S21_S21_EEEvvEEEEvNT_6ParamsE,"",@"SHT_CUDA_INFO"
	.sectionflags	@""
	.align	4


	//----- nvinfo : EIATTR_CUDA_API_VERSION
	.align		4
        /*0000*/ 	.byte	0x04, 0x37
        /*0002*/ 	.short	(.L_28 - .L_27)
.L_27:
        /*0004*/ 	.word	0x00000082


	//----- nvinfo : EIATTR_KPARAM_INFO
	.align		4
.L_28:
        /*0008*/ 	.byte	0x04, 0x17
        /*000a*/ 	.short	(.L_30 - .L_29)
.L_29:
        /*000c*/ 	.word	0x00000000
        /*0010*/ 	.short	0x0000
        /*0012*/ 	.short	0x0000
        /*0014*/ 	.byte	0x00, 0xf0, 0x01, 0x20


	//----- nvinfo : EIATTR_AT_ENTRY_FRAGMENTS
	.align		4
.L_30:
        /*0018*/ 	.byte	0x04, 0x4f
        /*001a*/ 	.short	(.L_32 - .L_31)


	//   ....[0]....
.L_31:
        /*001c*/ 	.word	0x00000006


	//----- nvinfo : EIATTR_RESERVED_SMEM_USED
	.align		4
.L_32:
        /*0020*/ 	.byte	0x01, 0x41
	.zero		2


	//----- nvinfo : EIATTR_SPARSE_MMA_MASK
	.align		4
        /*0024*/ 	.byte	0x03, 0x50
        /*0026*/ 	.short	0x0000


	//----- nvinfo : EIATTR_TCGEN05_1CTA_USED
	.align		4
        /*0028*/ 	.byte	0x01, 0x51
	.zero		2


	//----- nvinfo : EIATTR_MAXREG_COUNT
	.align		4
        /*002c*/ 	.byte	0x03, 0x1b
        /*002e*/ 	.short	0x00ff


	//----- nvinfo : EIATTR_NUM_BARRIERS
	.align		4
        /*0030*/ 	.byte	0x02, 0x4c
        /*0032*/ 	.byte	0x07
	.zero		1


	//----- nvinfo : EIATTR_EXTERNS
	.align		4
        /*0034*/ 	.byte	0x04, 0x0f
        /*0036*/ 	.short	(.L_34 - .L_33)


	//   ....[0]....
	.align		4
.L_33:
        /*0038*/ 	.word	index@(__assertfail)


	//----- nvinfo : EIATTR_MERCURY_ISA_VERSION
	.align		4
.L_34:
        /*003c*/ 	.byte	0x03, 0x5f
        /*003e*/ 	.short	0x0101


	//----- nvinfo : EIATTR_INT_WARP_WIDE_INSTR_OFFSETS
	.align		4
        /*0040*/ 	.byte	0x04, 0x31
        /*0042*/ 	.short	(.L_36 - .L_35)


	//   ....[0]....
.L_35:
        /*0044*/ 	.word	0x000056e0


	//   ....[1]....
        /*0048*/ 	.word	0x00005700


	//   ....[2]....
        /*004c*/ 	.word	0x00005730


	//   ....[3]....
        /*0050*/ 	.word	0x00006320


	//   ....[4]....
        /*0054*/ 	.word	0x000063d0


	//----- nvinfo : EIATTR_COOP_GROUP_MASK_REGIDS
	.align		4
.L_36:
        /*0058*/ 	.byte	0x04, 0x29
        /*005a*/ 	.short	(.L_38 - .L_37)


	//   ....[0]....
.L_37:
        /*005c*/ 	.word	0xffffffff


	//   ....[1]....
        /*0060*/ 	.word	0xffffffff


	//   ....[2]....
        /*0064*/ 	.word	0xffffffff


	//   ....[3]....
        /*0068*/ 	.word	0xffffffff


	//   ....[4]....
        /*006c*/ 	.word	0xffffffff


	//   ....[5]....
        /*0070*/ 	.word	0xffffffff


	//   ....[6]....
        /*0074*/ 	.word	0xffffffff


	//   ....[7]....
        /*0078*/ 	.word	0xffffffff


	//   ....[8]....
        /*007c*/ 	.word	0xffffffff


	//   ....[9]....
        /*0080*/ 	.word	0xffffffff


	//   ....[10]....
        /*0084*/ 	.word	0xffffffff


	//   ....[11]....
        /*0088*/ 	.word	0xffffffff


	//   ....[12]....
        /*008c*/ 	.word	0xffffffff


	//   ....[13]....
        /*0090*/ 	.word	0xffffffff


	//----- nvinfo : EIATTR_COOP_GROUP_INSTR_OFFSETS
	.align		4
.L_38:
        /*0094*/ 	.byte	0x04, 0x28
        /*0096*/ 	.short	(.L_40 - .L_39)


	//   ....[0]....
.L_39:
        /*0098*/ 	.word	0x00000080


	//   ....[1]....
        /*009c*/ 	.word	0x000004d0


	//   ....[2]....
        /*00a0*/ 	.word	0x00000b90


	//   ....[3]....
        /*00a4*/ 	.word	0x00000cd0


	//   ....[4]....
        /*00a8*/ 	.word	0x00000dd0


	//   ....[5]....
        /*00ac*/ 	.word	0x00000f40


	//   ....[6]....
        /*00b0*/ 	.word	0x000010e0


	//   ....[7]....
        /*00b4*/ 	.word	0x000012a0


	//   ....[8]....
        /*00b8*/ 	.word	0x00002480


	//   ....[9]....
        /*00bc*/ 	.word	0x000049b0


	//   ....[10]....
        /*00c0*/ 	.word	0x00004bc0


	//   ....[11]....
        /*00c4*/ 	.word	0x00004bf0


	//   ....[12]....
        /*00c8*/ 	.word	0x000055c0


	//   ....[13]....
        /*00cc*/ 	.word	0x000057f0


	//----- nvinfo : EIATTR_VRC_CTA_INIT_COUNT
	.align		4
.L_40:
        /*00d0*/ 	.byte	0x02, 0x4a
        /*00d2*/ 	.byte	0x80
	.zero		1


	//----- nvinfo : EIATTR_SYSCALL_OFFSETS
	.align		4
        /*00d4*/ 	.byte	0x04, 0x46
        /*00d6*/ 	.short	(.L_42 - .L_41)


	//   ....[0]....
.L_41:
        /*00d8*/ 	.word	0x000074c0


	//----- nvinfo : EIATTR_MBARRIER_INSTR_OFFSETS
	.align		4
.L_42:
        /*00dc*/ 	.byte	0x04, 0x39
        /*00de*/ 	.short	(.L_44 - .L_43)


	//   ....[0]....
.L_43:
        /*00e0*/ 	.word	0x000005f0
        /*00e4*/ 	.word	0x000000ff
        /*00e8*/ 	.word	0x00000000
        /*00ec*/ 	.short	0x0100
        /*00ee*/ 	.byte	0x04
	.zero		1


	//   ....[1]....
        /*00f0*/ 	.word	0x00000600
        /*00f4*/ 	.word	0x000000ff
        /*00f8*/ 	.word	0x00000160
        /*00fc*/ 	.short	0x0100
        /*00fe*/ 	.byte	0x04
	.zero		1


	//   ....[2]....
        /*0100*/ 	.word	0x00000610
        /*0104*/ 	.word	0x000000ff
        /*0108*/ 	.word	0x00000008
        /*010c*/ 	.short	0x0100
        /*010e*/ 	.byte	0x04
	.zero		1


	//   ....[3]....
        /*0110*/ 	.word	0x00000620
        /*0114*/ 	.word	0x000000ff
        /*0118*/ 	.word	0x00000168
        /*011c*/ 	.short	0x0100
        /*011e*/ 	.byte	0x04
	.zero		1


	//   ....[4]....
        /*0120*/ 	.word	0x00000630
        /*0124*/ 	.word	0x000000ff
        /*0128*/ 	.word	0x00000010
        /*012c*/ 	.short	0x0100
        /*012e*/ 	.byte	0x04
	.zero		1


	//   ....[5]....
        /*0130*/ 	.word	0x00000640
        /*0134*/ 	.word	0x000000ff
        /*0138*/ 	.word	0x00000170
        /*013c*/ 	.short	0x0100
        /*013e*/ 	.byte	0x04
	.zero		1


	//   ....[6]....
        /*0140*/ 	.word	0x00000650
        /*0144*/ 	.word	0x000000ff
        /*0148*/ 	.word	0x00000018
        /*014c*/ 	.short	0x0100
        /*014e*/ 	.byte	0x04
	.zero		1


	//   ....[7]....
        /*0150*/ 	.word	0x00000660
        /*0154*/ 	.word	0x000000ff
        /*0158*/ 	.word	0x00000178
        /*015c*/ 	.short	0x0100
        /*015e*/ 	.byte	0x04
	.zero		1


	//   ....[8]....
        /*0160*/ 	.word	0x00000670
        /*0164*/ 	.word	0x000000ff
        /*0168*/ 	.word	0x00000020
        /*016c*/ 	.short	0x0100
        /*016e*/ 	.byte	0x04
	.zero		1


	//   ....[9]....
        /*0170*/ 	.word	0x00000680
        /*0174*/ 	.word	0x000000ff
        /*0178*/ 	.word	0x00000180
        /*017c*/ 	.short	0x0100
        /*017e*/ 	.byte	0x04
	.zero		1


	//   ....[10]....
        /*0180*/ 	.word	0x00000690
        /*0184*/ 	.word	0x000000ff
        /*0188*/ 	.word	0x00000028
        /*018c*/ 	.short	0x0100
        /*018e*/ 	.byte	0x04
	.zero		1


	//   ....[11]....
        /*0190*/ 	.word	0x000006a0
        /*0194*/ 	.word	0x000000ff
        /*0198*/ 	.word	0x00000188
        /*019c*/ 	.short	0x0100
        /*019e*/ 	.byte	0x04
	.zero		1


	//   ....[12]....
        /*01a0*/ 	.word	0x000006b0
        /*01a4*/ 	.word	0x000000ff
        /*01a8*/ 	.word	0x00000030
        /*01ac*/ 	.short	0x0100
        /*01ae*/ 	.byte	0x04
	.zero		1


	//   ....[13]....
        /*01b0*/ 	.word	0x000006c0
        /*01b4*/ 	.word	0x000000ff
        /*01b8*/ 	.word	0x00000190
        /*01bc*/ 	.short	0x0100
        /*01be*/ 	.byte	0x04
	.zero		1


	//   ....[14]....
        /*01c0*/ 	.word	0x000006d0
        /*01c4*/ 	.word	0x000000ff
        /*01c8*/ 	.word	0x00000038
        /*01cc*/ 	.short	0x0100
        /*01ce*/ 	.byte	0x04
	.zero		1


	//   ....[15]....
        /*01d0*/ 	.word	0x000006e0
        /*01d4*/ 	.word	0x000000ff
        /*01d8*/ 	.word	0x00000198
        /*01dc*/ 	.short	0x0100
        /*01de*/ 	.byte	0x04
	.zero		1


	//   ....[16]....
        /*01e0*/ 	.word	0x000006f0
        /*01e4*/ 	.word	0x000000ff
        /*01e8*/ 	.word	0x00000040
        /*01ec*/ 	.short	0x0100
        /*01ee*/ 	.byte	0x04
	.zero		1


	//   ....[17]....
        /*01f0*/ 	.word	0x00000700
        /*01f4*/ 	.word	0x000000ff
        /*01f8*/ 	.word	0x000001a0
        /*01fc*/ 	.short	0x0100
        /*01fe*/ 	.byte	0x04
	.zero		1


	//   ....[18]....
        /*0200*/ 	.word	0x00000710
        /*0204*/ 	.word	0x000000ff
        /*0208*/ 	.word	0x00000048
        /*020c*/ 	.short	0x0100
        /*020e*/ 	.byte	0x04
	.zero		1


	//   ....[19]....
        /*0210*/ 	.word	0x00000720
        /*0214*/ 	.word	0x000000ff
        /*0218*/ 	.word	0x000001a8
        /*021c*/ 	.short	0x0100
        /*021e*/ 	.byte	0x04
	.zero		1


	//   ....[20]....
        /*0220*/ 	.word	0x00000730
        /*0224*/ 	.word	0x000000ff
        /*0228*/ 	.word	0x00000050
        /*022c*/ 	.short	0x0100
        /*022e*/ 	.byte	0x04
	.zero		1


	//   ....[21]....
        /*0230*/ 	.word	0x00000740
        /*0234*/ 	.word	0x000000ff
        /*0238*/ 	.word	0x000001b0
        /*023c*/ 	.short	0x0100
        /*023e*/ 	.byte	0x04
	.zero		1


	//   ....[22]....
        /*0240*/ 	.word	0x00000750
        /*0244*/ 	.word	0x000000ff
        /*0248*/ 	.word	0x00000058
        /*024c*/ 	.short	0x0100
        /*024e*/ 	.byte	0x04
	.zero		1


	//   ....[23]....
        /*0250*/ 	.word	0x00000760
        /*0254*/ 	.word	0x000000ff
        /*0258*/ 	.word	0x000001b8
        /*025c*/ 	.short	0x0100
        /*025e*/ 	.byte	0x04
	.zero		1


	//   ....[24]....
        /*0260*/ 	.word	0x00000770
        /*0264*/ 	.word	0x000000ff
        /*0268*/ 	.word	0x00000060
        /*026c*/ 	.short	0x0100
        /*026e*/ 	.byte	0x04
	.zero		1


	//   ....[25]....
        /*0270*/ 	.word	0x00000780
        /*0274*/ 	.word	0x000000ff
        /*0278*/ 	.word	0x000001c0
        /*027c*/ 	.short	0x0100
        /*027e*/ 	.byte	0x04
	.zero		1


	//   ....[26]....
        /*0280*/ 	.word	0x00000790
        /*0284*/ 	.word	0x000000ff
        /*0288*/ 	.word	0x00000068
        /*028c*/ 	.short	0x0100
        /*028e*/ 	.byte	0x04
	.zero		1


	//   ....[27]....
        /*0290*/ 	.word	0x000007a0
        /*0294*/ 	.word	0x000000ff
        /*0298*/ 	.word	0x000001c8
        /*029c*/ 	.short	0x0100
        /*029e*/ 	.byte	0x04
	.zero		1


	//   ....[28]....
        /*02a0*/ 	.word	0x000007b0
        /*02a4*/ 	.word	0x000000ff
        /*02a8*/ 	.word	0x00000070
        /*02ac*/ 	.short	0x0100
        /*02ae*/ 	.byte	0x04
	.zero		1


	//   ....[29]....
        /*02b0*/ 	.word	0x000007c0
        /*02b4*/ 	.word	0x000000ff
        /*02b8*/ 	.word	0x000001d0
        /*02bc*/ 	.short	0x0100
        /*02be*/ 	.byte	0x04
	.zero		1


	//   ....[30]....
        /*02c0*/ 	.word	0x000007d0
        /*02c4*/ 	.word	0x000000ff
        /*02c8*/ 	.word	0x00000078
        /*02cc*/ 	.short	0x0100
        /*02ce*/ 	.byte	0x04
	.zero		1


	//   ....[31]....
        /*02d0*/ 	.word	0x000007e0
        /*02d4*/ 	.word	0x000000ff
        /*02d8*/ 	.word	0x000001d8
        /*02dc*/ 	.short	0x0100
        /*02de*/ 	.byte	0x04
	.zero		1


	//   ....[32]....
        /*02e0*/ 	.word	0x000007f0
        /*02e4*/ 	.word	0x000000ff
        /*02e8*/ 	.word	0x00000080
        /*02ec*/ 	.short	0x0100
        /*02ee*/ 	.byte	0x04
	.zero		1


	//   ....[33]....
        /*02f0*/ 	.word	0x00000800
        /*02f4*/ 	.word	0x000000ff
        /*02f8*/ 	.word	0x000001e0
        /*02fc*/ 	.short	0x0100
        /*02fe*/ 	.byte	0x04
	.zero		1


	//   ....[34]....
        /*0300*/ 	.word	0x00000810
        /*0304*/ 	.word	0x000000ff
        /*0308*/ 	.word	0x00000088
        /*030c*/ 	.short	0x0100
        /*030e*/ 	.byte	0x04
	.zero		1


	//   ....[35]....
        /*0310*/ 	.word	0x00000820
        /*0314*/ 	.word	0x000000ff
        /*0318*/ 	.word	0x000001e8
        /*031c*/ 	.short	0x0100
        /*031e*/ 	.byte	0x04
	.zero		1


	//   ....[36]....
        /*0320*/ 	.word	0x00000830
        /*0324*/ 	.word	0x000000ff
        /*0328*/ 	.word	0x00000090
        /*032c*/ 	.short	0x0100
        /*032e*/ 	.byte	0x04
	.zero		1


	//   ....[37]....
        /*0330*/ 	.word	0x00000840
        /*0334*/ 	.word	0x000000ff
        /*0338*/ 	.word	0x000001f0
        /*033c*/ 	.short	0x0100
        /*033e*/ 	.byte	0x04
	.zero		1


	//   ....[38]....
        /*0340*/ 	.word	0x00000850
        /*0344*/ 	.word	0x000000ff
        /*0348*/ 	.word	0x00000098
        /*034c*/ 	.short	0x0100
        /*034e*/ 	.byte	0x04
	.zero		1


	//   ....[39]....
        /*0350*/ 	.word	0x00000860
        /*0354*/ 	.word	0x000000ff
        /*0358*/ 	.word	0x000001f8
        /*035c*/ 	.short	0x0100
        /*035e*/ 	.byte	0x04
	.zero		1


	//   ....[40]....
        /*0360*/ 	.word	0x00000870
        /*0364*/ 	.word	0x000000ff
        /*0368*/ 	.word	0x000000a0
        /*036c*/ 	.short	0x0100
        /*036e*/ 	.byte	0x04
	.zero		1


	//   ....[41]....
        /*0370*/ 	.word	0x00000880
        /*0374*/ 	.word	0x000000ff
        /*0378*/ 	.word	0x00000200
        /*037c*/ 	.short	0x0100
        /*037e*/ 	.byte	0x04
	.zero		1


	//   ....[42]....
        /*0380*/ 	.word	0x00000890
        /*0384*/ 	.word	0x000000ff
        /*0388*/ 	.word	0x000000a8
        /*038c*/ 	.short	0x0100
        /*038e*/ 	.byte	0x04
	.zero		1


	//   ....[43]....
        /*0390*/ 	.word	0x000008a0
        /*0394*/ 	.word	0x000000ff
        /*0398*/ 	.word	0x00000208
        /*039c*/ 	.short	0x0100
        /*039e*/ 	.byte	0x04
	.zero		1


	//   ....[44]....
        /*03a0*/ 	.word	0x000008b0
        /*03a4*/ 	.word	0x000000ff
        /*03a8*/ 	.word	0x000000b0
        /*03ac*/ 	.short	0x0100
        /*03ae*/ 	.byte	0x04
	.zero		1


	//   ....[45]....
        /*03b0*/ 	.word	0x000008c0
        /*03b4*/ 	.word	0x000000ff
        /*03b8*/ 	.word	0x00000210
        /*03bc*/ 	.short	0x0100
        /*03be*/ 	.byte	0x04
	.zero		1


	//   ....[46]....
        /*03c0*/ 	.word	0x000008d0
        /*03c4*/ 	.word	0x000000ff
        /*03c8*/ 	.word	0x000000b8
        /*03cc*/ 	.short	0x0100
        /*03ce*/ 	.byte	0x04
	.zero		1


	//   ....[47]....
        /*03d0*/ 	.word	0x000008e0
        /*03d4*/ 	.word	0x000000ff
        /*03d8*/ 	.word	0x00000218
        /*03dc*/ 	.short	0x0100
        /*03de*/ 	.byte	0x04
	.zero		1


	//   ....[48]....
        /*03e0*/ 	.word	0x000008f0
        /*03e4*/ 	.word	0x000000ff
        /*03e8*/ 	.word	0x000000c0
        /*03ec*/ 	.short	0x0100
        /*03ee*/ 	.byte	0x04
	.zero		1


	//   ....[49]....
        /*03f0*/ 	.word	0x00000900
        /*03f4*/ 	.word	0x000000ff
        /*03f8*/ 	.word	0x00000220
        /*03fc*/ 	.short	0x0100
        /*03fe*/ 	.byte	0x04
	.zero		1


	//   ....[50]....
        /*0400*/ 	.word	0x00000910
        /*0404*/ 	.word	0x000000ff
        /*0408*/ 	.word	0x000000c8
        /*040c*/ 	.short	0x0100
        /*040e*/ 	.byte	0x04
	.zero		1


	//   ....[51]....
        /*0410*/ 	.word	0x00000920
        /*0414*/ 	.word	0x000000ff
        /*0418*/ 	.word	0x00000228
        /*041c*/ 	.short	0x0100
        /*041e*/ 	.byte	0x04
	.zero		1


	//   ....[52]....
        /*0420*/ 	.word	0x00000930
        /*0424*/ 	.word	0x000000ff
        /*0428*/ 	.word	0x000000d0
        /*042c*/ 	.short	0x0100
        /*042e*/ 	.byte	0x04
	.zero		1


	//   ....[53]....
        /*0430*/ 	.word	0x00000940
        /*0434*/ 	.word	0x000000ff
        /*0438*/ 	.word	0x00000230
        /*043c*/ 	.short	0x0100
        /*043e*/ 	.byte	0x04
	.zero		1


	//   ....[54]....
        /*0440*/ 	.word	0x00000950
        /*0444*/ 	.word	0x000000ff
        /*0448*/ 	.word	0x000000d8
        /*044c*/ 	.short	0x0100
        /*044e*/ 	.byte	0x04
	.zero		1


	//   ....[55]....
        /*0450*/ 	.word	0x00000960
        /*0454*/ 	.word	0x000000ff
        /*0458*/ 	.word	0x00000238
        /*045c*/ 	.short	0x0100
        /*045e*/ 	.byte	0x04
	.zero		1


	//   ....[56]....
        /*0460*/ 	.word	0x00000970
        /*0464*/ 	.word	0x000000ff
        /*0468*/ 	.word	0x000000e0
        /*046c*/ 	.short	0x0100
        /*046e*/ 	.byte	0x04
	.zero		1


	//   ....[57]....
        /*0470*/ 	.word	0x00000980
        /*0474*/ 	.word	0x000000ff
        /*0478*/ 	.word	0x00000240
        /*047c*/ 	.short	0x0100
        /*047e*/ 	.byte	0x04
	.zero		1


	//   ....[58]....
        /*0480*/ 	.word	0x00000990
        /*0484*/ 	.word	0x000000ff
        /*0488*/ 	.word	0x000000e8
        /*048c*/ 	.short	0x0100
        /*048e*/ 	.byte	0x04
	.zero		1


	//   ....[59]....
        /*0490*/ 	.word	0x000009a0
        /*0494*/ 	.word	0x000000ff
        /*0498*/ 	.word	0x00000248
        /*049c*/ 	.short	0x0100
        /*049e*/ 	.byte	0x04
	.zero		1


	//   ....[60]....
        /*04a0*/ 	.word	0x000009b0
        /*04a4*/ 	.word	0x000000ff
        /*04a8*/ 	.word	0x000000f0
        /*04ac*/ 	.short	0x0100
        /*04ae*/ 	.byte	0x04
	.zero		1


	//   ....[61]....
        /*04b0*/ 	.word	0x000009c0
        /*04b4*/ 	.word	0x000000ff
        /*04b8*/ 	.word	0x00000250
        /*04bc*/ 	.short	0x0100
        /*04be*/ 	.byte	0x04
	.zero		1


	//   ....[62]....
        /*04c0*/ 	.word	0x000009d0
        /*04c4*/ 	.word	0x000000ff
        /*04c8*/ 	.word	0x000000f8
        /*04cc*/ 	.short	0x0100
        /*04ce*/ 	.byte	0x04
	.zero		1


	//   ....[63]....
        /*04d0*/ 	.word	0x000009e0
        /*04d4*/ 	.word	0x000000ff
        /*04d8*/ 	.word	0x00000258
        /*04dc*/ 	.short	0x0100
        /*04de*/ 	.byte	0x04
	.zero		1


	//   ....[64]....
        /*04e0*/ 	.word	0x000009f0
        /*04e4*/ 	.word	0x000000ff
        /*04e8*/ 	.word	0x00000100
        /*04ec*/ 	.short	0x0100
        /*04ee*/ 	.byte	0x04
	.zero		1


	//   ....[65]....
        /*04f0*/ 	.word	0x00000a00
        /*04f4*/ 	.word	0x000000ff
        /*04f8*/ 	.word	0x00000260
        /*04fc*/ 	.short	0x0100
        /*04fe*/ 	.byte	0x04
	.zero		1


	//   ....[66]....
        /*0500*/ 	.word	0x00000a10
        /*0504*/ 	.word	0x000000ff
        /*0508*/ 	.word	0x00000108
        /*050c*/ 	.short	0x0100
        /*050e*/ 	.byte	0x04
	.zero		1


	//   ....[67]....
        /*0510*/ 	.word	0x00000a20
        /*0514*/ 	.word	0x000000ff
        /*0518*/ 	.word	0x00000268
        /*051c*/ 	.short	0x0100
        /*051e*/ 	.byte	0x04
	.zero		1


	//   ....[68]....
        /*0520*/ 	.word	0x00000a30
        /*0524*/ 	.word	0x000000ff
        /*0528*/ 	.word	0x00000110
        /*052c*/ 	.short	0x0100
        /*052e*/ 	.byte	0x04
	.zero		1


	//   ....[69]....
        /*0530*/ 	.word	0x00000a40
        /*0534*/ 	.word	0x000000ff
        /*0538*/ 	.word	0x00000270
        /*053c*/ 	.short	0x0100
        /*053e*/ 	.byte	0x04
	.zero		1


	//   ....[70]....
        /*0540*/ 	.word	0x00000a50
        /*0544*/ 	.word	0x000000ff
        /*0548*/ 	.word	0x00000118
        /*054c*/ 	.short	0x0100
        /*054e*/ 	.byte	0x04
	.zero		1


	//   ....[71]....
        /*0550*/ 	.word	0x00000a60
        /*0554*/ 	.word	0x000000ff
        /*0558*/ 	.word	0x00000278
        /*055c*/ 	.short	0x0100
        /*055e*/ 	.byte	0x04
	.zero		1


	//   ....[72]....
        /*0560*/ 	.word	0x00000a70
        /*0564*/ 	.word	0x000000ff
        /*0568*/ 	.word	0x00000120
        /*056c*/ 	.short	0x0100
        /*056e*/ 	.byte	0x04
	.zero		1


	//   ....[73]....
        /*0570*/ 	.word	0x00000a80
        /*0574*/ 	.word	0x000000ff
        /*0578*/ 	.word	0x00000280
        /*057c*/ 	.short	0x0100
        /*057e*/ 	.byte	0x04
	.zero		1


	//   ....[74]....
        /*0580*/ 	.word	0x00000a90
        /*0584*/ 	.word	0x000000ff
        /*0588*/ 	.word	0x00000128
        /*058c*/ 	.short	0x0100
        /*058e*/ 	.byte	0x04
	.zero		1


	//   ....[75]....
        /*0590*/ 	.word	0x00000aa0
        /*0594*/ 	.word	0x000000ff
        /*0598*/ 	.word	0x00000288
        /*059c*/ 	.short	0x0100
        /*059e*/ 	.byte	0x04
	.zero		1


	//   ....[76]....
        /*05a0*/ 	.word	0x00000ab0
        /*05a4*/ 	.word	0x000000ff
        /*05a8*/ 	.word	0x00000130
        /*05ac*/ 	.short	0x0100
        /*05ae*/ 	.byte	0x04
	.zero		1


	//   ....[77]....
        /*05b0*/ 	.word	0x00000ac0
        /*05b4*/ 	.word	0x000000ff
        /*05b8*/ 	.word	0x00000290
        /*05bc*/ 	.short	0x0100
        /*05be*/ 	.byte	0x04
	.zero		1


	//   ....[78]....
        /*05c0*/ 	.word	0x00000ad0
        /*05c4*/ 	.word	0x000000ff
        /*05c8*/ 	.word	0x00000138
        /*05cc*/ 	.short	0x0100
        /*05ce*/ 	.byte	0x04
	.zero		1


	//   ....[79]....
        /*05d0*/ 	.word	0x00000ae0
        /*05d4*/ 	.word	0x000000ff
        /*05d8*/ 	.word	0x00000298
        /*05dc*/ 	.short	0x0100
        /*05de*/ 	.byte	0x04
	.zero		1


	//   ....[80]....
        /*05e0*/ 	.word	0x00000af0
        /*05e4*/ 	.word	0x000000ff
        /*05e8*/ 	.word	0x00000140
        /*05ec*/ 	.short	0x0100
        /*05ee*/ 	.byte	0x04
	.zero		1


	//   ....[81]....
        /*05f0*/ 	.word	0x00000b00
        /*05f4*/ 	.word	0x000000ff
        /*05f8*/ 	.word	0x000002a0
        /*05fc*/ 	.short	0x0100
        /*05fe*/ 	.byte	0x04
	.zero		1


	//   ....[82]....
        /*0600*/ 	.word	0x00000b10
        /*0604*/ 	.word	0x000000ff
        /*0608*/ 	.word	0x00000148
        /*060c*/ 	.short	0x0100
        /*060e*/ 	.byte	0x04
	.zero		1


	//   ....[83]....
        /*0610*/ 	.word	0x00000b20
        /*0614*/ 	.word	0x000000ff
        /*0618*/ 	.word	0x000002a8
        /*061c*/ 	.short	0x0100
        /*061e*/ 	.byte	0x04
	.zero		1


	//   ....[84]....
        /*0620*/ 	.word	0x00000b30
        /*0624*/ 	.word	0x000000ff
        /*0628*/ 	.word	0x00000150
        /*062c*/ 	.short	0x0100
        /*062e*/ 	.byte	0x04
	.zero		1


	//   ....[85]....
        /*0630*/ 	.word	0x00000b40
        /*0634*/ 	.word	0x000000ff
        /*0638*/ 	.word	0x000002b0
        /*063c*/ 	.short	0x0100
        /*063e*/ 	.byte	0x04
	.zero		1


	//   ....[86]....
        /*0640*/ 	.word	0x00000b50
        /*0644*/ 	.word	0x000000ff
        /*0648*/ 	.word	0x00000158
        /*064c*/ 	.short	0x0100
        /*064e*/ 	.byte	0x04
	.zero		1


	//   ....[87]....
        /*0650*/ 	.word	0x00000b60
        /*0654*/ 	.word	0x000000ff
        /*0658*/ 	.word	0x000002b8
        /*065c*/ 	.short	0x0100
        /*065e*/ 	.byte	0x04
	.zero		1


	//   ....[88]....
        /*0660*/ 	.word	0x00000ca0
        /*0664*/ 	.word	0x000000ff
        /*0668*/ 	.word	0x000002c0
        /*066c*/ 	.short	0x0100
        /*066e*/ 	.byte	0x04
	.zero		1


	//   ....[89]....
        /*0670*/ 	.word	0x00000cb0
        /*0674*/ 	.word	0x000000ff
        /*0678*/ 	.word	0x000002c8
        /*067c*/ 	.short	0x0100
        /*067e*/ 	.byte	0x04
	.zero		1


	//   ....[90]....
        /*0680*/ 	.word	0x00000da0
        /*0684*/ 	.word	0x000000ff
        /*0688*/ 	.word	0x000002d0
        /*068c*/ 	.short	0x0100
        /*068e*/ 	.byte	0x04
	.zero		1


	//   ....[91]....
        /*0690*/ 	.word	0x00000db0
        /*0694*/ 	.word	0x000000ff
        /*0698*/ 	.word	0x000002d8
        /*069c*/ 	.short	0x0100
        /*069e*/ 	.byte	0x04
	.zero		1


	//   ....[92]....
        /*06a0*/ 	.word	0x00000ef0
        /*06a4*/ 	.word	0x000000ff
        /*06a8*/ 	.word	0x000002e0
        /*06ac*/ 	.short	0x0100
        /*06ae*/ 	.byte	0x04
	.zero		1


	//   ....[93]....
        /*06b0*/ 	.word	0x00000f00
        /*06b4*/ 	.word	0x000000ff
        /*06b8*/ 	.word	0x000002f0
        /*06bc*/ 	.short	0x0100
        /*06be*/ 	.byte	0x04
	.zero		1


	//   ....[94]....
        /*06c0*/ 	.word	0x00000f10
        /*06c4*/ 	.word	0x000000ff
        /*06c8*/ 	.word	0x000002e8
        /*06cc*/ 	.short	0x0100
        /*06ce*/ 	.byte	0x04
	.zero		1


	//   ....[95]....
        /*06d0*/ 	.word	0x00000f20
        /*06d4*/ 	.word	0x000000ff
        /*06d8*/ 	.word	0x000002f8
        /*06dc*/ 	.short	0x0100
        /*06de*/ 	.byte	0x04
	.zero		1


	//   ....[96]....
        /*06e0*/ 	.word	0x00001050
        /*06e4*/ 	.word	0x000000ff
        /*06e8*/ 	.word	0x00000300
        /*06ec*/ 	.short	0x0100
        /*06ee*/ 	.byte	0x04
	.zero		1


	//   ....[97]....
        /*06f0*/ 	.word	0x00001060
        /*06f4*/ 	.word	0x000000ff
        /*06f8*/ 	.word	0x00000320
        /*06fc*/ 	.short	0x0100
        /*06fe*/ 	.byte	0x04
	.zero		1


	//   ....[98]....
        /*0700*/ 	.word	0x00001070
        /*0704*/ 	.word	0x000000ff
        /*0708*/ 	.word	0x00000308
        /*070c*/ 	.short	0x0100
        /*070e*/ 	.byte	0x04
	.zero		1


	//   ....[99]....
        /*0710*/ 	.word	0x00001080
        /*0714*/ 	.word	0x000000ff
        /*0718*/ 	.word	0x00000328
        /*071c*/ 	.short	0x0100
        /*071e*/ 	.byte	0x04
	.zero		1


	//   ....[100]....
        /*0720*/ 	.word	0x00001090
        /*0724*/ 	.word	0x000000ff
        /*0728*/ 	.word	0x00000310
        /*072c*/ 	.short	0x0100
        /*072e*/ 	.byte	0x04
	.zero		1


	//   ....[101]....
        /*0730*/ 	.word	0x000010a0
        /*0734*/ 	.word	0x000000ff
        /*0738*/ 	.word	0x00000330
        /*073c*/ 	.short	0x0100
        /*073e*/ 	.byte	0x04
	.zero		1


	//   ....[102]....
        /*0740*/ 	.word	0x000010b0
        /*0744*/ 	.word	0x000000ff
        /*0748*/ 	.word	0x00000318
        /*074c*/ 	.short	0x0100
        /*074e*/ 	.byte	0x04
	.zero		1


	//   ....[103]....
        /*0750*/ 	.word	0x000010c0
        /*0754*/ 	.word	0x000000ff
        /*0758*/ 	.word	0x00000338
        /*075c*/ 	.short	0x0100
        /*075e*/ 	.byte	0x04
	.zero		1


	//   ....[104]....
        /*0760*/ 	.word	0x000011b0
        /*0764*/ 	.word	0x000000ff
        /*0768*/ 	.word	0x00000340
        /*076c*/ 	.short	0x0100
        /*076e*/ 	.byte	0x04
	.zero		1


	//   ....[105]....
        /*0770*/ 	.word	0x000011c0
        /*0774*/ 	.word	0x000000ff
        /*0778*/ 	.word	0x00000350
        /*077c*/ 	.short	0x0100
        /*077e*/ 	.byte	0x04
	.zero		1


	//   ....[106]....
        /*0780*/ 	.word	0x000011d0
        /*0784*/ 	.word	0x000000ff
        /*0788*/ 	.word	0x00000348
        /*078c*/ 	.short	0x0100
        /*078e*/ 	.byte	0x04
	.zero		1


	//   ....[107]....
        /*0790*/ 	.word	0x000011e0
        /*0794*/ 	.word	0x000000ff
        /*0798*/ 	.word	0x00000358
        /*079c*/ 	.short	0x0100
        /*079e*/ 	.byte	0x04
	.zero		1


	//   ....[108]....
        /*07a0*/ 	.word	0x00001d00
        /*07a4*/ 	.word	0x00000003
        /*07a8*/ 	.word	0x00000350
        /*07ac*/ 	.short	0x010a
        /*07ae*/ 	.byte	0xff
	.zero		1


	//   ....[109]....
        /*07b0*/ 	.word	0x00001d30
        /*07b4*/ 	.word	0x00000003
        /*07b8*/ 	.word	0x00000340
        /*07bc*/ 	.short	0x0101
        /*07be*/ 	.byte	0xff
	.zero		1


	//   ....[110]....
        /*07c0*/ 	.word	0x00001e00
        /*07c4*/ 	.word	0x000000ff
        /*07c8*/ 	.word	0x00000160
        /*07cc*/ 	.short	0x010a
        /*07ce*/ 	.byte	0x04
	.zero		1


	//   ....[111]....
        /*07d0*/ 	.word	0x00001e80
        /*07d4*/ 	.word	0x000000ff
        /*07d8*/ 	.word	0x00000160
        /*07dc*/ 	.short	0x010a
        /*07de*/ 	.byte	0x21
	.zero		1


	//   ....[112]....
        /*07e0*/ 	.word	0x00002010
        /*07e4*/ 	.word	0x000000ff
        /*07e8*/ 	.word	0x00000160
        /*07ec*/ 	.short	0x010a
        /*07ee*/ 	.byte	0x08
	.zero		1


	//   ....[113]....
        /*07f0*/ 	.word	0x00002130
        /*07f4*/ 	.word	0x000000ff
        /*07f8*/ 	.word	0x000002d8
        /*07fc*/ 	.short	0x0101
        /*07fe*/ 	.byte	0x06
	.zero		1


	//   ....[114]....
        /*0800*/ 	.word	0x00002150
        /*0804*/ 	.word	0x000000ff
        /*0808*/ 	.word	0x00000160
        /*080c*/ 	.short	0x010a
        /*080e*/ 	.byte	0x04
	.zero		1


	//   ....[115]....
        /*0810*/ 	.word	0x000021d0
        /*0814*/ 	.word	0x000000ff
        /*0818*/ 	.word	0x00000160
        /*081c*/ 	.short	0x010a
        /*081e*/ 	.byte	0x11
	.zero		1


	//   ....[116]....
        /*0820*/ 	.word	0x000023e0
        /*0824*/ 	.word	0x000000ff
        /*0828*/ 	.word	0x00000160
        /*082c*/ 	.short	0x010a
        /*082e*/ 	.byte	0x07
	.zero		1


	//   ....[117]....
        /*0830*/ 	.word	0x000024b0
        /*0834*/ 	.word	0x00000003
        /*0838*/ 	.word	0x000002e0
        /*083c*/ 	.short	0x010a
        /*083e*/ 	.byte	0xff
	.zero		1


	//   ....[118]....
        /*0840*/ 	.word	0x00002600
        /*0844*/ 	.word	0x00000000
        /*0848*/ 	.word	0x00000000
        /*084c*/ 	.short	0x0101
        /*084e*/ 	.byte	0xff
	.zero		1


	//   ....[119]....
        /*0850*/ 	.word	0x00002bb0
        /*0854*/ 	.word	0x000000ff
        /*0858*/ 	.word	0x00000000
        /*085c*/ 	.short	0x010a
        /*085e*/ 	.byte	0x04
	.zero		1


	//   ....[120]....
        /*0860*/ 	.word	0x00002c40
        /*0864*/ 	.word	0x000000ff
        /*0868*/ 	.word	0x00000000
        /*086c*/ 	.short	0x010a
        /*086e*/ 	.byte	0x05
	.zero		1


	//   ....[121]....
        /*0870*/ 	.word	0x00002cd0
        /*0874*/ 	.word	0x000000ff
        /*0878*/ 	.word	0x00000000
        /*087c*/ 	.short	0x010a
        /*087e*/ 	.byte	0x05
	.zero		1


	//   ....[122]....
        /*0880*/ 	.word	0x00002d60
        /*0884*/ 	.word	0x000000ff
        /*0888*/ 	.word	0x00000000
        /*088c*/ 	.short	0x010a
        /*088e*/ 	.byte	0x05
	.zero		1


	//   ....[123]....
        /*0890*/ 	.word	0x00002df0
        /*0894*/ 	.word	0x000000ff
        /*0898*/ 	.word	0x00000000
        /*089c*/ 	.short	0x010a
        /*089e*/ 	.byte	0x05
	.zero		1


	//   ....[124]....
        /*08a0*/ 	.word	0x00002e80
        /*08a4*/ 	.word	0x000000ff
        /*08a8*/ 	.word	0x00000000
        /*08ac*/ 	.short	0x010a
        /*08ae*/ 	.byte	0x05
	.zero		1


	//   ....[125]....
        /*08b0*/ 	.word	0x00002f10
        /*08b4*/ 	.word	0x000000ff
        /*08b8*/ 	.word	0x00000000
        /*08bc*/ 	.short	0x010a
        /*08be*/ 	.byte	0x05
	.zero		1


	//   ....[126]....
        /*08c0*/ 	.word	0x00002fa0
        /*08c4*/ 	.word	0x000000ff
        /*08c8*/ 	.word	0x00000000
        /*08cc*/ 	.short	0x010a
        /*08ce*/ 	.byte	0x05
	.zero		1


	//   ....[127]....
        /*08d0*/ 	.word	0x00003030
        /*08d4*/ 	.word	0x000000ff
        /*08d8*/ 	.word	0x00000000
        /*08dc*/ 	.short	0x010a
        /*08de*/ 	.byte	0x05
	.zero		1


	//   ....[128]....
        /*08e0*/ 	.word	0x000030c0
        /*08e4*/ 	.word	0x000000ff
        /*08e8*/ 	.word	0x00000000
        /*08ec*/ 	.short	0x010a
        /*08ee*/ 	.byte	0x05
	.zero		1


	//   ....[129]....
        /*08f0*/ 	.word	0x00003150
        /*08f4*/ 	.word	0x000000ff
        /*08f8*/ 	.word	0x00000000
        /*08fc*/ 	.short	0x010a
        /*08fe*/ 	.byte	0x05
	.zero		1


	//   ....[130]....
        /*0900*/ 	.word	0x000031e0
        /*0904*/ 	.word	0x000000ff
        /*0908*/ 	.word	0x00000000
        /*090c*/ 	.short	0x010a
        /*090e*/ 	.byte	0x05
	.zero		1


	//   ....[131]....
        /*0910*/ 	.word	0x00003270
        /*0914*/ 	.word	0x000000ff
        /*0918*/ 	.word	0x00000000
        /*091c*/ 	.short	0x010a
        /*091e*/ 	.byte	0x05
	.zero		1


	//   ....[132]....
        /*0920*/ 	.word	0x00003300
        /*0924*/ 	.word	0x000000ff
        /*0928*/ 	.word	0x00000000
        /*092c*/ 	.short	0x010a
        /*092e*/ 	.byte	0x05
	.zero		1


	//   ....[133]....
        /*0930*/ 	.word	0x00003390
        /*0934*/ 	.word	0x000000ff
        /*0938*/ 	.word	0x00000000
        /*093c*/ 	.short	0x010a
        /*093e*/ 	.byte	0x05
	.zero		1


	//   ....[134]....
        /*0940*/ 	.word	0x00003420
        /*0944*/ 	.word	0x000000ff
        /*0948*/ 	.word	0x00000000
        /*094c*/ 	.short	0x010a
        /*094e*/ 	.byte	0x05
	.zero		1


	//   ....[135]....
        /*0950*/ 	.word	0x000034b0
        /*0954*/ 	.word	0x000000ff
        /*0958*/ 	.word	0x00000000
        /*095c*/ 	.short	0x010a
        /*095e*/ 	.byte	0x05
	.zero		1


	//   ....[136]....
        /*0960*/ 	.word	0x00003540
        /*0964*/ 	.word	0x000000ff
        /*0968*/ 	.word	0x00000000
        /*096c*/ 	.short	0x010a
        /*096e*/ 	.byte	0x05
	.zero		1


	//   ....[137]....
        /*0970*/ 	.word	0x000035d0
        /*0974*/ 	.word	0x000000ff
        /*0978*/ 	.word	0x00000000
        /*097c*/ 	.short	0x010a
        /*097e*/ 	.byte	0x05
	.zero		1


	//   ....[138]....
        /*0980*/ 	.word	0x00003660
        /*0984*/ 	.word	0x000000ff
        /*0988*/ 	.word	0x00000000
        /*098c*/ 	.short	0x010a
        /*098e*/ 	.byte	0x05
	.zero		1


	//   ....[139]....
        /*0990*/ 	.word	0x000036f0
        /*0994*/ 	.word	0x000000ff
        /*0998*/ 	.word	0x00000000
        /*099c*/ 	.short	0x010a
        /*099e*/ 	.byte	0x05
	.zero		1


	//   ....[140]....
        /*09a0*/ 	.word	0x00003780
        /*09a4*/ 	.word	0x000000ff
        /*09a8*/ 	.word	0x00000000
        /*09ac*/ 	.short	0x010a
        /*09ae*/ 	.byte	0x05
	.zero		1


	//   ....[141]....
        /*09b0*/ 	.word	0x00003810
        /*09b4*/ 	.word	0x000000ff
        /*09b8*/ 	.word	0x00000000
        /*09bc*/ 	.short	0x010a
        /*09be*/ 	.byte	0x05
	.zero		1


	//   ....[142]....
        /*09c0*/ 	.word	0x000038a0
        /*09c4*/ 	.word	0x000000ff
        /*09c8*/ 	.word	0x00000000
        /*09cc*/ 	.short	0x010a
        /*09ce*/ 	.byte	0x05
	.zero		1


	//   ....[143]....
        /*09d0*/ 	.word	0x00003930
        /*09d4*/ 	.word	0x000000ff
        /*09d8*/ 	.word	0x00000000
        /*09dc*/ 	.short	0x010a
        /*09de*/ 	.byte	0x05
	.zero		1


	//   ....[144]....
        /*09e0*/ 	.word	0x000039c0
        /*09e4*/ 	.word	0x000000ff
        /*09e8*/ 	.word	0x00000000
        /*09ec*/ 	.short	0x010a
        /*09ee*/ 	.byte	0x05
	.zero		1


	//   ....[145]....
        /*09f0*/ 	.word	0x00003a50
        /*09f4*/ 	.word	0x000000ff
        /*09f8*/ 	.word	0x00000000
        /*09fc*/ 	.short	0x010a
        /*09fe*/ 	.byte	0x05
	.zero		1


	//   ....[146]....
        /*0a00*/ 	.word	0x00003ae0
        /*0a04*/ 	.word	0x000000ff
        /*0a08*/ 	.word	0x00000000
        /*0a0c*/ 	.short	0x010a
        /*0a0e*/ 	.byte	0x05
	.zero		1


	//   ....[147]....
        /*0a10*/ 	.word	0x00003b70
        /*0a14*/ 	.word	0x000000ff
        /*0a18*/ 	.word	0x00000000
        /*0a1c*/ 	.short	0x010a
        /*0a1e*/ 	.byte	0x05
	.zero		1


	//   ....[148]....
        /*0a20*/ 	.word	0x00003c00
        /*0a24*/ 	.word	0x000000ff
        /*0a28*/ 	.word	0x00000000
        /*0a2c*/ 	.short	0x010a
        /*0a2e*/ 	.byte	0x05
	.zero		1


	//   ....[149]....
        /*0a30*/ 	.word	0x00003c90
        /*0a34*/ 	.word	0x000000ff
        /*0a38*/ 	.word	0x00000000
        /*0a3c*/ 	.short	0x010a
        /*0a3e*/ 	.byte	0x05
	.zero		1


	//   ....[150]....
        /*0a40*/ 	.word	0x00003d20
        /*0a44*/ 	.word	0x000000ff
        /*0a48*/ 	.word	0x00000000
        /*0a4c*/ 	.short	0x010a
        /*0a4e*/ 	.byte	0x05
	.zero		1


	//   ....[151]....
        /*0a50*/ 	.word	0x00003db0
        /*0a54*/ 	.word	0x000000ff
        /*0a58*/ 	.word	0x00000000
        /*0a5c*/ 	.short	0x010a
        /*0a5e*/ 	.byte	0x05
	.zero		1


	//   ....[152]....
        /*0a60*/ 	.word	0x00003e40
        /*0a64*/ 	.word	0x000000ff
        /*0a68*/ 	.word	0x00000000
        /*0a6c*/ 	.short	0x010a
        /*0a6e*/ 	.byte	0x05
	.zero		1


	//   ....[153]....
        /*0a70*/ 	.word	0x00003ed0
        /*0a74*/ 	.word	0x000000ff
        /*0a78*/ 	.word	0x00000000
        /*0a7c*/ 	.short	0x010a
        /*0a7e*/ 	.byte	0x05
	.zero		1


	//   ....[154]....
        /*0a80*/ 	.word	0x00003f60
        /*0a84*/ 	.word	0x000000ff
        /*0a88*/ 	.word	0x00000000
        /*0a8c*/ 	.short	0x010a
        /*0a8e*/ 	.byte	0x05
	.zero		1


	//   ....[155]....
        /*0a90*/ 	.word	0x00003ff0
        /*0a94*/ 	.word	0x000000ff
        /*0a98*/ 	.word	0x00000000
        /*0a9c*/ 	.short	0x010a
        /*0a9e*/ 	.byte	0x05
	.zero		1


	//   ....[156]....
        /*0aa0*/ 	.word	0x00004080
        /*0aa4*/ 	.word	0x000000ff
        /*0aa8*/ 	.word	0x00000000
        /*0aac*/ 	.short	0x010a
        /*0aae*/ 	.byte	0x05
	.zero		1


	//   ....[157]....
        /*0ab0*/ 	.word	0x00004110
        /*0ab4*/ 	.word	0x000000ff
        /*0ab8*/ 	.word	0x00000000
        /*0abc*/ 	.short	0x010a
        /*0abe*/ 	.byte	0x05
	.zero		1


	//   ....[158]....
        /*0ac0*/ 	.word	0x000041a0
        /*0ac4*/ 	.word	0x000000ff
        /*0ac8*/ 	.word	0x00000000
        /*0acc*/ 	.short	0x010a
        /*0ace*/ 	.byte	0x05
	.zero		1


	//   ....[159]....
        /*0ad0*/ 	.word	0x00004230
        /*0ad4*/ 	.word	0x000000ff
        /*0ad8*/ 	.word	0x00000000
        /*0adc*/ 	.short	0x010a
        /*0ade*/ 	.byte	0x05
	.zero		1


	//   ....[160]....
        /*0ae0*/ 	.word	0x000042c0
        /*0ae4*/ 	.word	0x000000ff
        /*0ae8*/ 	.word	0x00000000
        /*0aec*/ 	.short	0x010a
        /*0aee*/ 	.byte	0x05
	.zero		1


	//   ....[161]....
        /*0af0*/ 	.word	0x00004350
        /*0af4*/ 	.word	0x000000ff
        /*0af8*/ 	.word	0x00000000
        /*0afc*/ 	.short	0x010a
        /*0afe*/ 	.byte	0x05
	.zero		1


	//   ....[162]....
        /*0b00*/ 	.word	0x000043f0
        /*0b04*/ 	.word	0x00000000
        /*0b08*/ 	.word	0x00000000
        /*0b0c*/ 	.short	0x010a
        /*0b0e*/ 	.byte	0xff
	.zero		1


	//   ....[163]....
        /*0b10*/ 	.word	0x00004510
        /*0b14*/ 	.word	0x00000002
        /*0b18*/ 	.word	0x00000340
        /*0b1c*/ 	.short	0x010a
        /*0b1e*/ 	.byte	0xff
	.zero		1


	//   ....[164]....
        /*0b20*/ 	.word	0x00004570
        /*0b24*/ 	.word	0x00000004
        /*0b28*/ 	.word	0x00000000
        /*0b2c*/ 	.short	0x0101
        /*0b2e*/ 	.byte	0xff
	.zero		1


	//   ....[165]....
        /*0b30*/ 	.word	0x00004590
        /*0b34*/ 	.word	0x000000ff
        /*0b38*/ 	.word	0x000002f0
        /*0b3c*/ 	.short	0x010a
        /*0b3e*/ 	.byte	0x04
	.zero		1


	//   ....[166]....
        /*0b40*/ 	.word	0x000046b0
        /*0b44*/ 	.word	0x00000002
        /*0b48*/ 	.word	0x000002e0
        /*0b4c*/ 	.short	0x010a
        /*0b4e*/ 	.byte	0xff
	.zero		1


	//   ....[167]....
        /*0b50*/ 	.word	0x000047c0
        /*0b54*/ 	.word	0x00000002
        /*0b58*/ 	.word	0x00000000
        /*0b5c*/ 	.short	0x0101
        /*0b5e*/ 	.byte	0xff
	.zero		1


	//   ....[168]....
        /*0b60*/ 	.word	0x00004850
        /*0b64*/ 	.word	0x000000ff
        /*0b68*/ 	.word	0x000002f0
        /*0b6c*/ 	.short	0x0106
        /*0b6e*/ 	.byte	0x04
	.zero		1


	//   ....[169]....
        /*0b70*/ 	.word	0x00004870
        /*0b74*/ 	.word	0x000000ff
        /*0b78*/ 	.word	0x000002f0
        /*0b7c*/ 	.short	0x010a
        /*0b7e*/ 	.byte	0x04
	.zero		1


	//   ....[170]....
        /*0b80*/ 	.word	0x00004900
        /*0b84*/ 	.word	0x000000ff
        /*0b88*/ 	.word	0x000002f0
        /*0b8c*/ 	.short	0x0106
        /*0b8e*/ 	.byte	0x07
	.zero		1


	//   ....[171]....
        /*0b90*/ 	.word	0x00004940
        /*0b94*/ 	.word	0x00000000
        /*0b98*/ 	.word	0x000002f0
        /*0b9c*/ 	.short	0x010a
        /*0b9e*/ 	.byte	0xff
	.zero		1


	//   ....[172]....
        /*0ba0*/ 	.word	0x00004e50
        /*0ba4*/ 	.word	0x00000000
        /*0ba8*/ 	.word	0x000002e0
        /*0bac*/ 	.short	0x010a
        /*0bae*/ 	.byte	0xff
	.zero		1


	//   ....[173]....
        /*0bb0*/ 	.word	0x00004f50
        /*0bb4*/ 	.word	0x00000003
        /*0bb8*/ 	.word	0x00000000
        /*0bbc*/ 	.short	0x0101
        /*0bbe*/ 	.byte	0xff
	.zero		1


	//   ....[174]....
        /*0bc0*/ 	.word	0x00004f60
        /*0bc4*/ 	.word	0x000000ff
        /*0bc8*/ 	.word	0x00000000
        /*0bcc*/ 	.short	0x010a
        /*0bce*/ 	.byte	0x04
	.zero		1


	//   ....[175]....
        /*0bd0*/ 	.word	0x00004fe0
        /*0bd4*/ 	.word	0x000000ff
        /*0bd8*/ 	.word	0x00000320
        /*0bdc*/ 	.short	0x010a
        /*0bde*/ 	.byte	0x17
	.zero		1


	//   ....[176]....
        /*0be0*/ 	.word	0x000050c0
        /*0be4*/ 	.word	0x000000ff
        /*0be8*/ 	.word	0x00000000
        /*0bec*/ 	.short	0x010a
        /*0bee*/ 	.byte	0x05
	.zero		1


	//   ....[177]....
        /*0bf0*/ 	.word	0x00005200
        /*0bf4*/ 	.word	0x000000ff
        /*0bf8*/ 	.word	0x00000000
        /*0bfc*/ 	.short	0x010a
        /*0bfe*/ 	.byte	0x04
	.zero		1


	//   ....[178]....
        /*0c00*/ 	.word	0x000053f0
        /*0c04*/ 	.word	0x000000ff
        /*0c08*/ 	.word	0x00000000
        /*0c0c*/ 	.short	0x010a
        /*0c0e*/ 	.byte	0x04
	.zero		1


	//   ....[179]....
        /*0c10*/ 	.word	0x00005480
        /*0c14*/ 	.word	0x000000ff
        /*0c18*/ 	.word	0x00000000
        /*0c1c*/ 	.short	0x010a
        /*0c1e*/ 	.byte	0x05
	.zero		1


	//   ....[180]....
        /*0c20*/ 	.word	0x00005510
        /*0c24*/ 	.word	0x000000ff
        /*0c28*/ 	.word	0x00000000
        /*0c2c*/ 	.short	0x010a
        /*0c2e*/ 	.byte	0x05
	.zero		1


	//   ....[181]....
        /*0c30*/ 	.word	0x000055a0
        /*0c34*/ 	.word	0x000000ff
        /*0c38*/ 	.word	0x00000000
        /*0c3c*/ 	.short	0x010a
        /*0c3e*/ 	.byte	0x04
	.zero		1


	//   ....[182]....
        /*0c40*/ 	.word	0x00005a90
        /*0c44*/ 	.word	0x00000003
        /*0c48*/ 	.word	0x000002e0
        /*0c4c*/ 	.short	0x010a
        /*0c4e*/ 	.byte	0xff
	.zero		1


	//   ....[183]....
        /*0c50*/ 	.word	0x00005c00
        /*0c54*/ 	.word	0x00000000
        /*0c58*/ 	.word	0x00000000
        /*0c5c*/ 	.short	0x0101
        /*0c5e*/ 	.byte	0xff
	.zero		1


	//   ....[184]....
        /*0c60*/ 	.word	0x000060c0
        /*0c64*/ 	.word	0x000000ff
        /*0c68*/ 	.word	0x000002d8
        /*0c6c*/ 	.short	0x010a
        /*0c6e*/ 	.byte	0x11
	.zero		1


	//   ....[185]....
        /*0c70*/ 	.word	0x00006250
        /*0c74*/ 	.word	0x000000ff
        /*0c78*/ 	.word	0x000002c8
        /*0c7c*/ 	.short	0x010a
        /*0c7e*/ 	.byte	0x11
	.zero		1


	//   ....[186]....
        /*0c80*/ 	.word	0x00006470
        /*0c84*/ 	.word	0x000000ff
        /*0c88*/ 	.word	0x000002c0
        /*0c8c*/ 	.short	0x010b
        /*0c8e*/ 	.byte	0x11
	.zero		1


	//   ....[187]....
        /*0c90*/ 	.word	0x00006480
        /*0c94*/ 	.word	0x000000ff
        /*0c98*/ 	.word	0x00000000
        /*0c9c*/ 	.short	0x0101
        /*0c9e*/ 	.byte	0x33
	.zero		1


	//   ....[188]....
        /*0ca0*/ 	.word	0x000064c0
        /*0ca4*/ 	.word	0x00000000
        /*0ca8*/ 	.word	0x000002c8
        /*0cac*/ 	.short	0x010a
        /*0cae*/ 	.byte	0xff
	.zero		1


	//   ....[189]....
        /*0cb0*/ 	.word	0x00006730
        /*0cb4*/ 	.word	0x00000008
        /*0cb8*/ 	.word	0x000002e0
        /*0cbc*/ 	.short	0x010a
        /*0cbe*/ 	.byte	0xff
	.zero		1


	//   ....[190]....
        /*0cc0*/ 	.word	0x000068b0
        /*0cc4*/ 	.word	0x00000000
        /*0cc8*/ 	.word	0x00000000
        /*0ccc*/ 	.short	0x0101
        /*0cce*/ 	.byte	0xff
	.zero		1


	//   ....[191]....
        /*0cd0*/ 	.word	0x00007140
        /*0cd4*/ 	.word	0x000000ff
        /*0cd8*/ 	.word	0x000002c0
        /*0cdc*/ 	.short	0x010a
        /*0cde*/ 	.byte	0x2f
	.zero		1


	//   ....[192]....
        /*0ce0*/ 	.word	0x00007150
        /*0ce4*/ 	.word	0x000000ff
        /*0ce8*/ 	.word	0x00000300
        /*0cec*/ 	.short	0x010a
        /*0cee*/ 	.byte	0x2e
	.zero		1


	//   ....[193]....
        /*0cf0*/ 	.word	0x000071d0
        /*0cf4*/ 	.word	0x000000ff
        /*0cf8*/ 	.word	0x000002c0
        /*0cfc*/ 	.short	0x010a
        /*0cfe*/ 	.byte	0x2f
	.zero		1


	//   ....[194]....
        /*0d00*/ 	.word	0x00007350
        /*0d04*/ 	.word	0x000000ff
        /*0d08*/ 	.word	0x00000000
        /*0d0c*/ 	.short	0x0101
        /*0d0e*/ 	.byte	0x04
	.zero		1


	//   ....[195]....
        /*0d10*/ 	.word	0x000073a0
        /*0d14*/ 	.word	0x000000ff
        /*0d18*/ 	.word	0x00000300
        /*0d1c*/ 	.short	0x010a
        /*0d1e*/ 	.byte	0x2e
	.zero		1


	//   ....[196]....
        /*0d20*/ 	.word	0x00007600
        /*0d24*/ 	.word	0x000000ff
        /*0d28*/ 	.word	0x00000000
        /*0d2c*/ 	.short	0x0101
        /*0d2e*/ 	.byte	0x04
	.zero		1


	//   ....[197]....
        /*0d30*/ 	.word	0x000079c0
        /*0d34*/ 	.word	0x00000003
        /*0d38*/ 	.word	0x00000350
        /*0d3c*/ 	.short	0x010a
        /*0d3e*/ 	.byte	0xff
	.zero		1


	//   ....[198]....
        /*0d40*/ 	.word	0x00007a20
        /*0d44*/ 	.word	0x00000000
        /*0d48*/ 	.word	0x00000160
        /*0d4c*/ 	.short	0x010a
        /*0d4e*/ 	.byte	0xff
	.zero		1


	//   ....[199]....
        /*0d50*/ 	.word	0x00007a80
        /*0d54*/ 	.word	0x00000000
        /*0d58*/ 	.word	0x00000160
        /*0d5c*/ 	.short	0x010a
        /*0d5e*/ 	.byte	0xff
	.zero		1


	//   ....[200]....
        /*0d60*/ 	.word	0x00007ad0
        /*0d64*/ 	.word	0x00000003
        /*0d68*/ 	.word	0x000002e0
        /*0d6c*/ 	.short	0x010a
        /*0d6e*/ 	.byte	0xff
	.zero		1


	//   ....[201]....
        /*0d70*/ 	.word	0x00007b30
        /*0d74*/ 	.word	0x00000000
        /*0d78*/ 	.word	0x00000000
        /*0d7c*/ 	.short	0x010a
        /*0d7e*/ 	.byte	0xff
	.zero		1


	//   ....[202]....
        /*0d80*/ 	.word	0x00007b90
        /*0d84*/ 	.word	0x00000000
        /*0d88*/ 	.word	0x00000000
        /*0d8c*/ 	.short	0x010a
        /*0d8e*/ 	.byte	0xff
	.zero		1


	//   ....[203]....
        /*0d90*/ 	.word	0x00007bf0
        /*0d94*/ 	.word	0x00000000
        /*0d98*/ 	.word	0x00000000
        /*0d9c*/ 	.short	0x010a
        /*0d9e*/ 	.byte	0xff
	.zero		1


	//   ....[204]....
        /*0da0*/ 	.word	0x00007c50
        /*0da4*/ 	.word	0x00000000
        /*0da8*/ 	.word	0x00000000
        /*0dac*/ 	.short	0x010a
        /*0dae*/ 	.byte	0xff
	.zero		1


	//   ....[205]....
        /*0db0*/ 	.word	0x00007cb0
        /*0db4*/ 	.word	0x00000000
        /*0db8*/ 	.word	0x00000000
        /*0dbc*/ 	.short	0x010a
        /*0dbe*/ 	.byte	0xff
	.zero		1


	//   ....[206]....
        /*0dc0*/ 	.word	0x00007d10
        /*0dc4*/ 	.word	0x00000000
        /*0dc8*/ 	.word	0x00000000
        /*0dcc*/ 	.short	0x010a
        /*0dce*/ 	.byte	0xff
	.zero		1


	//   ....[207]....
        /*0dd0*/ 	.word	0x00007d70
        /*0dd4*/ 	.word	0x00000000
        /*0dd8*/ 	.word	0x00000000
        /*0ddc*/ 	.short	0x010a
        /*0dde*/ 	.byte	0xff
	.zero		1


	//   ....[208]....
        /*0de0*/ 	.word	0x00007dd0
        /*0de4*/ 	.word	0x00000000
        /*0de8*/ 	.word	0x00000000
        /*0dec*/ 	.short	0x010a
        /*0dee*/ 	.byte	0xff
	.zero		1


	//   ....[209]....
        /*0df0*/ 	.word	0x00007e30
        /*0df4*/ 	.word	0x00000000
        /*0df8*/ 	.word	0x00000000
        /*0dfc*/ 	.short	0x010a
        /*0dfe*/ 	.byte	0xff
	.zero		1


	//   ....[210]....
        /*0e00*/ 	.word	0x00007e90
        /*0e04*/ 	.word	0x00000000
        /*0e08*/ 	.word	0x00000000
        /*0e0c*/ 	.short	0x010a
        /*0e0e*/ 	.byte	0xff
	.zero		1


	//   ....[211]....
        /*0e10*/ 	.word	0x00007ef0
        /*0e14*/ 	.word	0x00000000
        /*0e18*/ 	.word	0x00000000
        /*0e1c*/ 	.short	0x010a
        /*0e1e*/ 	.byte	0xff
	.zero		1


	//   ....[212]....
        /*0e20*/ 	.word	0x00007f50
        /*0e24*/ 	.word	0x00000000
        /*0e28*/ 	.word	0x00000000
        /*0e2c*/ 	.short	0x010a
        /*0e2e*/ 	.byte	0xff
	.zero		1


	//   ....[213]....
        /*0e30*/ 	.word	0x00007fb0
        /*0e34*/ 	.word	0x00000000
        /*0e38*/ 	.word	0x00000000
        /*0e3c*/ 	.short	0x010a
        /*0e3e*/ 	.byte	0xff
	.zero		1


	//   ....[214]....
        /*0e40*/ 	.word	0x00008010
        /*0e44*/ 	.word	0x00000000
        /*0e48*/ 	.word	0x00000000
        /*0e4c*/ 	.short	0x010a
        /*0e4e*/ 	.byte	0xff
	.zero		1


	//   ....[215]....
        /*0e50*/ 	.word	0x00008070
        /*0e54*/ 	.word	0x00000000
        /*0e58*/ 	.word	0x00000000
        /*0e5c*/ 	.short	0x010a
        /*0e5e*/ 	.byte	0xff
	.zero		1


	//   ....[216]....
        /*0e60*/ 	.word	0x000080d0
        /*0e64*/ 	.word	0x00000000
        /*0e68*/ 	.word	0x00000000
        /*0e6c*/ 	.short	0x010a
        /*0e6e*/ 	.byte	0xff
	.zero		1


	//   ....[217]....
        /*0e70*/ 	.word	0x00008130
        /*0e74*/ 	.word	0x00000000
        /*0e78*/ 	.word	0x00000000
        /*0e7c*/ 	.short	0x010a
        /*0e7e*/ 	.byte	0xff
	.zero		1


	//   ....[218]....
        /*0e80*/ 	.word	0x00008190
        /*0e84*/ 	.word	0x00000000
        /*0e88*/ 	.word	0x00000000
        /*0e8c*/ 	.short	0x010a
        /*0e8e*/ 	.byte	0xff
	.zero		1


	//   ....[219]....
        /*0e90*/ 	.word	0x000081f0
        /*0e94*/ 	.word	0x00000000
        /*0e98*/ 	.word	0x00000000
        /*0e9c*/ 	.short	0x010a
        /*0e9e*/ 	.byte	0xff
	.zero		1


	//   ....[220]....
        /*0ea0*/ 	.word	0x00008250
        /*0ea4*/ 	.word	0x00000000
        /*0ea8*/ 	.word	0x00000000
        /*0eac*/ 	.short	0x010a
        /*0eae*/ 	.byte	0xff
	.zero		1


	//   ....[221]....
        /*0eb0*/ 	.word	0x000082b0
        /*0eb4*/ 	.word	0x00000000
        /*0eb8*/ 	.word	0x00000000
        /*0ebc*/ 	.short	0x010a
        /*0ebe*/ 	.byte	0xff
	.zero		1


	//   ....[222]....
        /*0ec0*/ 	.word	0x00008310
        /*0ec4*/ 	.word	0x00000000
        /*0ec8*/ 	.word	0x00000000
        /*0ecc*/ 	.short	0x010a
        /*0ece*/ 	.byte	0xff
	.zero		1


	//   ....[223]....
        /*0ed0*/ 	.word	0x00008370
        /*0ed4*/ 	.word	0x00000000
        /*0ed8*/ 	.word	0x00000000
        /*0edc*/ 	.short	0x010a
        /*0ede*/ 	.byte	0xff
	.zero		1


	//   ....[224]....
        /*0ee0*/ 	.word	0x000083d0
        /*0ee4*/ 	.word	0x00000000
        /*0ee8*/ 	.word	0x00000000
        /*0eec*/ 	.short	0x010a
        /*0eee*/ 	.byte	0xff
	.zero		1


	//   ....[225]....
        /*0ef0*/ 	.word	0x00008430
        /*0ef4*/ 	.word	0x00000000
        /*0ef8*/ 	.word	0x00000000
        /*0efc*/ 	.short	0x010a
        /*0efe*/ 	.byte	0xff
	.zero		1


	//   ....[226]....
        /*0f00*/ 	.word	0x00008490
        /*0f04*/ 	.word	0x00000000
        /*0f08*/ 	.word	0x00000000
        /*0f0c*/ 	.short	0x010a
        /*0f0e*/ 	.byte	0xff
	.zero		1


	//   ....[227]....
        /*0f10*/ 	.word	0x000084f0
        /*0f14*/ 	.word	0x00000000
        /*0f18*/ 	.word	0x00000000
        /*0f1c*/ 	.short	0x010a
        /*0f1e*/ 	.byte	0xff
	.zero		1


	//   ....[228]....
        /*0f20*/ 	.word	0x00008550
        /*0f24*/ 	.word	0x00000000
        /*0f28*/ 	.word	0x00000000
        /*0f2c*/ 	.short	0x010a
        /*0f2e*/ 	.byte	0xff
	.zero		1


	//   ....[229]....
        /*0f30*/ 	.word	0x000085b0
        /*0f34*/ 	.word	0x00000000
        /*0f38*/ 	.word	0x00000000
        /*0f3c*/ 	.short	0x010a
        /*0f3e*/ 	.byte	0xff
	.zero		1


	//   ....[230]....
        /*0f40*/ 	.word	0x00008610
        /*0f44*/ 	.word	0x00000000
        /*0f48*/ 	.word	0x00000000
        /*0f4c*/ 	.short	0x010a
        /*0f4e*/ 	.byte	0xff
	.zero		1


	//   ....[231]....
        /*0f50*/ 	.word	0x00008670
        /*0f54*/ 	.word	0x00000000
        /*0f58*/ 	.word	0x00000000
        /*0f5c*/ 	.short	0x010a
        /*0f5e*/ 	.byte	0xff
	.zero		1


	//   ....[232]....
        /*0f60*/ 	.word	0x000086d0
        /*0f64*/ 	.word	0x00000000
        /*0f68*/ 	.word	0x00000000
        /*0f6c*/ 	.short	0x010a
        /*0f6e*/ 	.byte	0xff
	.zero		1


	//   ....[233]....
        /*0f70*/ 	.word	0x00008730
        /*0f74*/ 	.word	0x00000000
        /*0f78*/ 	.word	0x00000000
        /*0f7c*/ 	.short	0x010a
        /*0f7e*/ 	.byte	0xff
	.zero		1


	//   ....[234]....
        /*0f80*/ 	.word	0x00008790
        /*0f84*/ 	.word	0x00000000
        /*0f88*/ 	.word	0x00000000
        /*0f8c*/ 	.short	0x010a
        /*0f8e*/ 	.byte	0xff
	.zero		1


	//   ....[235]....
        /*0f90*/ 	.word	0x000087f0
        /*0f94*/ 	.word	0x00000000
        /*0f98*/ 	.word	0x00000000
        /*0f9c*/ 	.short	0x010a
        /*0f9e*/ 	.byte	0xff
	.zero		1


	//   ....[236]....
        /*0fa0*/ 	.word	0x00008850
        /*0fa4*/ 	.word	0x00000000
        /*0fa8*/ 	.word	0x00000000
        /*0fac*/ 	.short	0x010a
        /*0fae*/ 	.byte	0xff
	.zero		1


	//   ....[237]....
        /*0fb0*/ 	.word	0x000088b0
        /*0fb4*/ 	.word	0x00000000
        /*0fb8*/ 	.word	0x00000000
        /*0fbc*/ 	.short	0x010a
        /*0fbe*/ 	.byte	0xff
	.zero		1


	//   ....[238]....
        /*0fc0*/ 	.word	0x00008910
        /*0fc4*/ 	.word	0x00000000
        /*0fc8*/ 	.word	0x00000000
        /*0fcc*/ 	.short	0x010a
        /*0fce*/ 	.byte	0xff
	.zero		1


	//   ....[239]....
        /*0fd0*/ 	.word	0x00008970
        /*0fd4*/ 	.word	0x00000000
        /*0fd8*/ 	.word	0x00000000
        /*0fdc*/ 	.short	0x010a
        /*0fde*/ 	.byte	0xff
	.zero		1


	//   ....[240]....
        /*0fe0*/ 	.word	0x000089d0
        /*0fe4*/ 	.word	0x00000000
        /*0fe8*/ 	.word	0x00000000
        /*0fec*/ 	.short	0x010a
        /*0fee*/ 	.byte	0xff
	.zero		1


	//   ....[241]....
        /*0ff0*/ 	.word	0x00008a30
        /*0ff4*/ 	.word	0x00000000
        /*0ff8*/ 	.word	0x00000000
        /*0ffc*/ 	.short	0x010a
        /*0ffe*/ 	.byte	0xff
	.zero		1


	//   ....[242]....
        /*1000*/ 	.word	0x00008a90
        /*1004*/ 	.word	0x00000000
        /*1008*/ 	.word	0x00000000
        /*100c*/ 	.short	0x010a
        /*100e*/ 	.byte	0xff
	.zero		1


	//   ....[243]....
        /*1010*/ 	.word	0x00008af0
        /*1014*/ 	.word	0x00000000
        /*1018*/ 	.word	0x00000000
        /*101c*/ 	.short	0x010a
        /*101e*/ 	.byte	0xff
	.zero		1


	//   ....[244]....
        /*1020*/ 	.word	0x00008b40
        /*1024*/ 	.word	0x00000002
        /*1028*/ 	.word	0x00000340
        /*102c*/ 	.short	0x010a
        /*102e*/ 	.byte	0xff
	.zero		1


	//   ....[245]....
        /*1030*/ 	.word	0x00008ba0
        /*1034*/ 	.word	0x00000002
        /*1038*/ 	.word	0x000002f0
        /*103c*/ 	.short	0x010a
        /*103e*/ 	.byte	0xff
	.zero		1


	//   ....[246]....
        /*1040*/ 	.word	0x00008bf0
        /*1044*/ 	.word	0x00000002
        /*1048*/ 	.word	0x000002e0
        /*104c*/ 	.short	0x010a
        /*104e*/ 	.byte	0xff
	.zero		1


	//   ....[247]....
        /*1050*/ 	.word	0x00008c50
        /*1054*/ 	.word	0x00000000
        /*1058*/ 	.word	0x000002f0
        /*105c*/ 	.short	0x010a
        /*105e*/ 	.byte	0xff
	.zero		1


	//   ....[248]....
        /*1060*/ 	.word	0x00008ca0
        /*1064*/ 	.word	0x00000000
        /*1068*/ 	.word	0x000002e0
        /*106c*/ 	.short	0x010a
        /*106e*/ 	.byte	0xff
	.zero		1


	//   ....[249]....
        /*1070*/ 	.word	0x00008d00
        /*1074*/ 	.word	0x00000003
        /*1078*/ 	.word	0x00000320
        /*107c*/ 	.short	0x010a
        /*107e*/ 	.byte	0xff
	.zero		1


	//   ....[250]....
        /*1080*/ 	.word	0x00008d60
        /*1084*/ 	.word	0x00000000
        /*1088*/ 	.word	0x00000000
        /*108c*/ 	.short	0x010a
        /*108e*/ 	.byte	0xff
	.zero		1


	//   ....[251]....
        /*1090*/ 	.word	0x00008dc0
        /*1094*/ 	.word	0x00000000
        /*1098*/ 	.word	0x00000000
        /*109c*/ 	.short	0x010a
        /*109e*/ 	.byte	0xff
	.zero		1


	//   ....[252]....
        /*10a0*/ 	.word	0x00008e20
        /*10a4*/ 	.word	0x00000000
        /*10a8*/ 	.word	0x00000000
        /*10ac*/ 	.short	0x010a
        /*10ae*/ 	.byte	0xff
	.zero		1


	//   ....[253]....
        /*10b0*/ 	.word	0x00008e80
        /*10b4*/ 	.word	0x00000000
        /*10b8*/ 	.word	0x00000000
        /*10bc*/ 	.short	0x010a
        /*10be*/ 	.byte	0xff
	.zero		1


	//   ....[254]....
        /*10c0*/ 	.word	0x00008ee0
        /*10c4*/ 	.word	0x00000000
        /*10c8*/ 	.word	0x00000000
        /*10cc*/ 	.short	0x010a
        /*10ce*/ 	.byte	0xff
	.zero		1


	//   ....[255]....
        /*10d0*/ 	.word	0x00008f30
        /*10d4*/ 	.word	0x00000003
        /*10d8*/ 	.word	0x000002e0
        /*10dc*/ 	.short	0x010a
        /*10de*/ 	.byte	0xff
	.zero		1


	//   ....[0]....
        /*10e0*/ 	.word	0x00008f90
        /*10e4*/ 	.word	0x00000000
        /*10e8*/ 	.word	0x000002d8
        /*10ec*/ 	.short	0x010a
        /*10ee*/ 	.byte	0xff
	.zero		1


	//   ....[1]....
        /*10f0*/ 	.word	0x00008ff0
        /*10f4*/ 	.word	0x00000003
        /*10f8*/ 	.word	0x000002c8
        /*10fc*/ 	.short	0x010a
        /*10fe*/ 	.byte	0xff
	.zero		1


	//   ....[2]....
        /*1100*/ 	.word	0x00009040
        /*1104*/ 	.word	0x00000008
        /*1108*/ 	.word	0x000002e0
        /*110c*/ 	.short	0x010a
        /*110e*/ 	.byte	0xff
	.zero		1


	//   ....[3]....
        /*1110*/ 	.word	0x000090a0
        /*1114*/ 	.word	0x00000000
        /*1118*/ 	.word	0x000002c0
        /*111c*/ 	.short	0x010a
        /*111e*/ 	.byte	0xff
	.zero		1


	//   ....[4]....
        /*1120*/ 	.word	0x00009100
        /*1124*/ 	.word	0x00000000
        /*1128*/ 	.word	0x00000300
        /*112c*/ 	.short	0x010a
        /*112e*/ 	.byte	0xff
	.zero		1


	//----- nvinfo : EIATTR_NUM_MBARRIERS
	.align		4
.L_44:
        /*1130*/ 	.byte	0x03, 0x38
        /*1132*/ 	.short	0x006c


	//----- nvinfo : EIATTR_EXIT_INSTR_OFFSETS
	.align		4
        /*1134*/ 	.byte	0x04, 0x1c
        /*1136*/ 	.short	(.L_46 - .L_45)


	//   ....[0]....
.L_45:
        /*1138*/ 	.word	0x00004420


	//   ....[1]....
        /*113c*/ 	.word	0x00004910


	//   ....[2]....
        /*1140*/ 	.word	0x00004970


	//   ....[3]....
        /*1144*/ 	.word	0x00005800


	//   ....[4]....
        /*1148*/ 	.word	0x000064f0


	//   ....[5]....
        /*114c*/ 	.word	0x00006530


	//   ....[6]....
        /*1150*/ 	.word	0x000079b0


	//----- nvinfo : EIATTR_MAX_THREADS
	.align		4
.L_46:
        /*1154*/ 	.byte	0x04, 0x05
        /*1156*/ 	.short	(.L_48 - .L_47)
.L_47:
        /*1158*/ 	.word	0x00000100
        /*115c*/ 	.word	0x00000001
        /*1160*/ 	.word	0x00000001


	//----- nvinfo : EIATTR_CRS_STACK_SIZE
	.align		4
.L_48:
        /*1164*/ 	.byte	0x04, 0x1e
        /*1166*/ 	.short	(.L_50 - .L_49)
.L_49:
        /*1168*/ 	.word	0x00000000


	//----- nvinfo : EIATTR_CBANK_PARAM_SIZE
	.align		4
.L_50:
        /*116c*/ 	.byte	0x03, 0x19
        /*116e*/ 	.short	0x0800


	//----- nvinfo : EIATTR_PARAM_CBANK
	.align		4
        /*1170*/ 	.byte	0x04, 0x0a
        /*1172*/ 	.short	(.L_52 - .L_51)
	.align		4
.L_51:
        /*1174*/ 	.word	index@(.nv.constant0._ZN7cutlass13device_kernelINS_4gemm6kernel13GemmUniversalIN4cute5tupleIJiiiiEEENS1_10collective13CollectiveMmaINS1_35MainloopSm100TmaUmmaWarpSpecializedILi44ELi2ELi4ENS5_IJNS4_1CILi2EEENSA_ILi1EEESC_EEEEENS5_IJNSA_ILi64EEENSA_ILi16EEESF_EEEaNS5_IJlSC_lEEEaSI_NS4_8TiledMMAINS4_8MMA_AtomIJNS4_15SM100_MMA_S8_SSIaaiLi64ELi16ELNS4_4UMMA5MajorE0ELSN_0ELNSM_8SaturateE0EEEEEENS4_6LayoutINS5_IJSC_SC_SC_EEENS5_IJNSA_ILi0EEEST_ST_EEEEENS5_IJNS4_10UnderscoreESW_SW_EEEEENS4_13SM90_TMA_LOADENS4_14ComposedLayoutINS4_7SwizzleILi2ELi4ELi3EEENS4_18smem_ptr_flag_bitsILi8EEENSR_INS5_IJNSA_ILi8EEESF_EEENS5_IJSF_SC_EEEEEEEvNS4_8identityENS4_23SM90_TMA_LOAD_MULTICASTES19_vS1A_EENS_8epilogue10collective18CollectiveEpilogueINS1D_23Sm100TmaWarpSpecializedILi1ELi1ELi8ELb0ELb0EEEJSH_NS5_IJNSR_ISF_SC_EENSR_ISG_SC_EEEEEaSI_aSI_NS1D_6fusion15FusionCallbacksIS1H_NS1L_17LinearCombinationIaiaiLNS_15FloatRoundStyleE2EEESH_S1K_JEEENS4_5SM1004TMEM4LOAD25SM100_TMEM_LOAD_16dp32b8xESZ_NS10_INS11_ILi0ELi4ELi3EEES14_NSR_INS5_IJS15_SG_EEENS5_IJSG_SC_EEEEEEENS4_39AutoVectorizingCopyWithAssumedAlignmentILi128EEENS4_14SM90_TMA_STOREES1Z_S21_S21_EEEvvEEEEvNT_6ParamsE)
        /*1178*/ 	.short	0x0380
        /*117a*/ 	.short	0x0800


	//----- nvinfo : EIATTR_SW_WAR
	.align		4
.L_52:
        /*117c*/ 	.byte	0x04, 0x36
        /*117e*/ 	.short	(.L_54 - .L_53)
.L_53:
        /*1180*/ 	.word	0x00000008
.L_54:


//--------------------- .nv.callgraph             --------------------------
	.section	.nv.callgraph,"",@"SHT_CUDA_CALLGRAPH"
	.align	4
	.sectionentsize	8
	.align		4
        /*0000*/ 	.word	0x00000000
	.align		4
        /*0004*/ 	.word	0xffffffff
	.align		4
        /*0008*/ 	.word	index@(_ZN7cutlass13device_kernelINS_4gemm6kernel13GemmUniversalIN4cute5tupleIJiiiiEEENS1_10collective13CollectiveMmaINS1_35MainloopSm100TmaUmmaWarpSpecializedILi44ELi2ELi4ENS5_IJNS4_1CILi2EEENSA_ILi1EEESC_EEEEENS5_IJNSA_ILi64EEENSA_ILi16EEESF_EEEaNS5_IJlSC_lEEEaSI_NS4_8TiledMMAINS4_8MMA_AtomIJNS4_15SM100_MMA_S8_SSIaaiLi64ELi16ELNS4_4UMMA5MajorE0ELSN_0ELNSM_8SaturateE0EEEEEENS4_6LayoutINS5_IJSC_SC_SC_EEENS5_IJNSA_ILi0EEEST_ST_EEEEENS5_IJNS4_10UnderscoreESW_SW_EEEEENS4_13SM90_TMA_LOADENS4_14ComposedLayoutINS4_7SwizzleILi2ELi4ELi3EEENS4_18smem_ptr_flag_bitsILi8EEENSR_INS5_IJNSA_ILi8EEESF_EEENS5_IJSF_SC_EEEEEEEvNS4_8identityENS4_23SM90_TMA_LOAD_MULTICASTES19_vS1A_EENS_8epilogue10collective18CollectiveEpilogueINS1D_23Sm100TmaWarpSpecializedILi1ELi1ELi8ELb0ELb0EEEJSH_NS5_IJNSR_ISF_SC_EENSR_ISG_SC_EEEEEaSI_aSI_NS1D_6fusion15FusionCallbacksIS1H_NS1L_17LinearCombinationIaiaiLNS_15FloatRoundStyleE2EEESH_S1K_JEEENS4_5SM1004TMEM4LOAD25SM100_TMEM_LOAD_16dp32b8xESZ_NS10_INS11_ILi0ELi4ELi3EEES14_NSR_INS5_IJS15_SG_EEENS5_IJSG_SC_EEEEEEENS4_39AutoVectorizingCopyWithAssumedAlignmentILi128EEENS4_14SM90_TMA_STOREES1Z_S21_S21_EEEvvEEEEvNT_6ParamsE)
	.align		4
        /*000c*/ 	.word	index@(__assertfail)
	.align		4
        /*0010*/ 	.word	0x00000000
	.align		4
        /*0014*/ 	.word	0xfffffffe
	.align		4
        /*0018*/ 	.word	0x00000000
	.align		4
        /*001c*/ 	.word	0xfffffffd
	.align		4
        /*0020*/ 	.word	0x00000000
	.align		4
        /*0024*/ 	.word	0xfffffffc


//--------------------- .nv.constant4             --------------------------
	.section	.nv.constant4,"a",@progbits
	.align	8
	.align		8
.nv.constant4:
        /*0000*/ 	.dword	__assertfail
	.align		8
        /*0008*/ 	.dword	__unnamed_1
	.align		8
        /*0010*/ 	.dword	_ZN40_INTERNAL_085c77a4_4_k_cu_c89f5895_337474cuda3std3__45__cpo5beginE
	.align		8
        /*0018*/ 	.dword	_ZN40_INTERNAL_085c77a4_4_k_cu_c89f5895_337474cuda3std3__45__cpo3endE
	.align		8
        /*0020*/ 	.dword	_ZN40_INTERNAL_085c77a4_4_k_cu_c89f5895_337474cuda3std3__45__cpo6cbeginE
	.align		8
        /*0028*/ 	.dword	_ZN40_INTERNAL_085c77a4_4_k_cu_c89f5895_337474cuda3std3__45__cpo4cendE
	.align		8
        /*0030*/ 	.dword	_ZN40_INTERNAL_085c77a4_4_k_cu_c89f5895_337474cuda3std3__442_GLOBAL__N__085c77a4_4_k_cu_c89f5895_337476ignoreE
	.align		8
        /*0038*/ 	.dword	_ZN40_INTERNAL_085c77a4_4_k_cu_c89f5895_337474cuda3std3__419piecewise_constructE
	.align		8
        /*0040*/ 	.dword	_ZN40_INTERNAL_085c77a4_4_k_cu_c89f5895_337474cuda3std3__48in_placeE
	.align		8
        /*0048*/ 	.dword	_ZN40_INTERNAL_085c77a4_4_k_cu_c89f5895_337474cuda3std6ranges3__45__cpo4swapE
	.align		8
        /*0050*/ 	.dword	_ZN40_INTERNAL_085c77a4_4_k_cu_c89f5895_337474cuda3std6ranges3__45__cpo9iter_moveE
	.align		8
        /*0058*/ 	.dword	_ZN40_INTERNAL_085c77a4_4_k_cu_c89f5895_337474cute7productE
	.align		8
        /*0060*/ 	.dword	_ZN40_INTERNAL_085c77a4_4_k_cu_c89f5895_337474cute1_E
	.align		8
        /*0068*/ 	.dword	$str$25
	.align		8
        /*0070*/ 	.dword	$str$26


//--------------------- .text._ZN7cutlass13device_kernelINS_4gemm6kernel13GemmUniversalIN4cute5tupleIJiiiiEEENS1_10collective13CollectiveMmaINS1_35MainloopSm100TmaUmmaWarpSpecializedILi44ELi2ELi4ENS5_IJNS4_1CILi2EEENSA_ILi1EEESC_EEEEENS5_IJNSA_ILi64EEENSA_ILi16EEESF_EEEaNS5_IJlSC_lEEEaSI_NS4_8TiledMMAINS4_8MMA_AtomIJNS4_15SM100_MMA_S8_SSIaaiLi64ELi16ELNS4_4UMMA5MajorE0ELSN_0ELNSM_8SaturateE0EEEEEENS4_6LayoutINS5_IJSC_SC_SC_EEENS5_IJNSA_ILi0EEEST_ST_EEEEENS5_IJNS4_10UnderscoreESW_SW_EEEEENS4_13SM90_TMA_LOADENS4_14ComposedLayoutINS4_7SwizzleILi2ELi4ELi3EEENS4_18smem_ptr_flag_bitsILi8EEENSR_INS5_IJNSA_ILi8EEESF_EEENS5_IJSF_SC_EEEEEEEvNS4_8identityENS4_23SM90_TMA_LOAD_MULTICASTES19_vS1A_EENS_8epilogue10collective18CollectiveEpilogueINS1D_23Sm100TmaWarpSpecializedILi1ELi1ELi8ELb0ELb0EEEJSH_NS5_IJNSR_ISF_SC_EENSR_ISG_SC_EEEEEaSI_aSI_NS1D_6fusion15FusionCallbacksIS1H_NS1L_17LinearCombinationIaiaiLNS_15FloatRoundStyleE2EEESH_S1K_JEEENS4_5SM1004TMEM4LOAD25SM100_TMEM_LOAD_16dp32b8xESZ_NS10_INS11_ILi0ELi4ELi3EEES14_NSR_INS5_IJS15_SG_EEENS5_IJSG_SC_EEEEEEENS4_39AutoVectorizingCopyWithAssumedAlignmentILi128EEENS4_14SM90_TMA_STOREES1Z_S21_S21_EEEvvEEEEvNT_6ParamsE --------------------------
	.section	.text._ZN7cutlass13device_kernelINS_4gemm6kernel13GemmUniversalIN4cute5tupleIJiiiiEEENS1_10collective13CollectiveMmaINS1_35MainloopSm100TmaUmmaWarpSpecializedILi44ELi2ELi4ENS5_IJNS4_1CILi2EEENSA_ILi1EEESC_EEEEENS5_IJNSA_ILi64EEENSA_ILi16EEESF_EEEaNS5_IJlSC_lEEEaSI_NS4_8TiledMMAINS4_8MMA_AtomIJNS4_15SM100_MMA_S8_SSIaaiLi64ELi16ELNS4_4UMMA5MajorE0ELSN_0ELNSM_8SaturateE0EEEEEENS4_6LayoutINS5_IJSC_SC_SC_EEENS5_IJNSA_ILi0EEEST_ST_EEEEENS5_IJNS4_10UnderscoreESW_SW_EEEEENS4_13SM90_TMA_LOADENS4_14ComposedLayoutINS4_7SwizzleILi2ELi4ELi3EEENS4_18smem_ptr_flag_bitsILi8EEENSR_INS5_IJNSA_ILi8EEESF_EEENS5_IJSF_SC_EEEEEEEvNS4_8identityENS4_23SM90_TMA_LOAD_MULTICASTES19_vS1A_EENS_8epilogue10collective18CollectiveEpilogueINS1D_23Sm100TmaWarpSpecializedILi1ELi1ELi8ELb0ELb0EEEJSH_NS5_IJNSR_ISF_SC_EENSR_ISG_SC_EEEEEaSI_aSI_NS1D_6fusion15FusionCallbacksIS1H_NS1L_17LinearCombinationIaiaiLNS_15FloatRoundStyleE2EEESH_S1K_JEEENS4_5SM1004TMEM4LOAD25SM100_TMEM_LOAD_16dp32b8xESZ_NS10_INS11_ILi0ELi4ELi3EEES14_NSR_INS5_IJS15_SG_EEENS5_IJSG_SC_EEEEEEENS4_39AutoVectorizingCopyWithAssumedAlignmentILi128EEENS4_14SM90_TMA_STOREES1Z_S21_S21_EEEvvEEEEvNT_6ParamsE,"ax",@progbits
	.align	128
.text._ZN7cutlass13device_kernelINS_4gemm6kernel13GemmUniversalIN4cute5tupleIJiiiiEEENS1_10collective13CollectiveMmaINS1_35MainloopSm100TmaUmmaWarpSpecializedILi44ELi2ELi4ENS5_IJNS4_1CILi2EEENSA_ILi1EEESC_EEEEENS5_IJNSA_ILi64EEENSA_ILi16EEESF_EEEaNS5_IJlSC_lEEEaSI_NS4_8TiledMMAINS4_8MMA_AtomIJNS4_15SM100_MMA_S8_SSIaaiLi64ELi16ELNS4_4UMMA5MajorE0ELSN_0ELNSM_8SaturateE0EEEEEENS4_6LayoutINS5_IJSC_SC_SC_EEENS5_IJNSA_ILi0EEEST_ST_EEEEENS5_IJNS4_10UnderscoreESW_SW_EEEEENS4_13SM90_TMA_LOADENS4_14ComposedLayoutINS4_7SwizzleILi2ELi4ELi3EEENS4_18smem_ptr_flag_bitsILi8EEENSR_INS5_IJNSA_ILi8EEESF_EEENS5_IJSF_SC_EEEEEEEvNS4_8identityENS4_23SM90_TMA_LOAD_MULTICASTES19_vS1A_EENS_8epilogue10collective18CollectiveEpilogueINS1D_23Sm100TmaWarpSpecializedILi1ELi1ELi8ELb0ELb0EEEJSH_NS5_IJNSR_ISF_SC_EENSR_ISG_SC_EEEEEaSI_aSI_NS1D_6fusion15FusionCallbacksIS1H_NS1L_17LinearCombinationIaiaiLNS_15FloatRoundStyleE2EEESH_S1K_JEEENS4_5SM1004TMEM4LOAD25SM100_TMEM_LOAD_16dp32b8xESZ_NS10_INS11_ILi0ELi4ELi3EEES14_NSR_INS5_IJS15_SG_EEENS5_IJSG_SC_EEEEEEENS4_39AutoVectorizingCopyWithAssumedAlignmentILi128EEENS4_14SM90_TMA_STOREES1Z_S21_S21_EEEvvEEEEvNT_6ParamsE:
        .type           _ZN7cutlass13device_kernelINS_4gemm6kernel13GemmUniversalIN4cute5tupleIJiiiiEEENS1_10collective13CollectiveMmaINS1_35MainloopSm100TmaUmmaWarpSpecializedILi44ELi2ELi4ENS5_IJNS4_1CILi2EEENSA_ILi1EEESC_EEEEENS5_IJNSA_ILi64EEENSA_ILi16EEESF_EEEaNS5_IJlSC_lEEEaSI_NS4_8TiledMMAINS4_8MMA_AtomIJNS4_15SM100_MMA_S8_SSIaaiLi64ELi16ELNS4_4UMMA5MajorE0ELSN_0ELNSM_8SaturateE0EEEEEENS4_6LayoutINS5_IJSC_SC_SC_EEENS5_IJNSA_ILi0EEEST_ST_EEEEENS5_IJNS4_10UnderscoreESW_SW_EEEEENS4_13SM90_TMA_LOADENS4_14ComposedLayoutINS4_7SwizzleILi2ELi4ELi3EEENS4_18smem_ptr_flag_bitsILi8EEENSR_INS5_IJNSA_ILi8EEESF_EEENS5_IJSF_SC_EEEEEEEvNS4_8identityENS4_23SM90_TMA_LOAD_MULTICASTES19_vS1A_EENS_8epilogue10collective18CollectiveEpilogueINS1D_23Sm100TmaWarpSpecializedILi1ELi1ELi8ELb0ELb0EEEJSH_NS5_IJNSR_ISF_SC_EENSR_ISG_SC_EEEEEaSI_aSI_NS1D_6fusion15FusionCallbacksIS1H_NS1L_17LinearCombinationIaiaiLNS_15FloatRoundStyleE2EEESH_S1K_JEEENS4_5SM1004TMEM4LOAD25SM100_TMEM_LOAD_16dp32b8xESZ_NS10_INS11_ILi0ELi4ELi3EEES14_NSR_INS5_IJS15_SG_EEENS5_IJSG_SC_EEEEEEENS4_39AutoVectorizingCopyWithAssumedAlignmentILi128EEENS4_14SM90_TMA_STOREES1Z_S21_S21_EEEvvEEEEvNT_6ParamsE,@function
        .size           _ZN7cutlass13device_kernelINS_4gemm6kernel13GemmUniversalIN4cute5tupleIJiiiiEEENS1_10collective13CollectiveMmaINS1_35MainloopSm100TmaUmmaWarpSpecializedILi44ELi2ELi4ENS5_IJNS4_1CILi2EEENSA_ILi1EEESC_EEEEENS5_IJNSA_ILi64EEENSA_ILi16EEESF_EEEaNS5_IJlSC_lEEEaSI_NS4_8TiledMMAINS4_8MMA_AtomIJNS4_15SM100_MMA_S8_SSIaaiLi64ELi16ELNS4_4UMMA5MajorE0ELSN_0ELNSM_8SaturateE0EEEEEENS4_6LayoutINS5_IJSC_SC_SC_EEENS5_IJNSA_ILi0EEEST_ST_EEEEENS5_IJNS4_10UnderscoreESW_SW_EEEEENS4_13SM90_TMA_LOADENS4_14ComposedLayoutINS4_7SwizzleILi2ELi4ELi3EEENS4_18smem_ptr_flag_bitsILi8EEENSR_INS5_IJNSA_ILi8EEESF_EEENS5_IJSF_SC_EEEEEEEvNS4_8identityENS4_23SM90_TMA_LOAD_MULTICASTES19_vS1A_EENS_8epilogue10collective18CollectiveEpilogueINS1D_23Sm100TmaWarpSpecializedILi1ELi1ELi8ELb0ELb0EEEJSH_NS5_IJNSR_ISF_SC_EENSR_ISG_SC_EEEEEaSI_aSI_NS1D_6fusion15FusionCallbacksIS1H_NS1L_17LinearCombinationIaiaiLNS_15FloatRoundStyleE2EEESH_S1K_JEEENS4_5SM1004TMEM4LOAD25SM100_TMEM_LOAD_16dp32b8xESZ_NS10_INS11_ILi0ELi4ELi3EEES14_NSR_INS5_IJS15_SG_EEENS5_IJSG_SC_EEEEEEENS4_39AutoVectorizingCopyWithAssumedAlignmentILi128EEENS4_14SM90_TMA_STOREES1Z_S21_S21_EEEvvEEEEvNT_6ParamsE,(.L_x_253 - _ZN7cutlass13device_kernelINS_4gemm6kernel13GemmUniversalIN4cute5tupleIJiiiiEEENS1_10collective13CollectiveMmaINS1_35MainloopSm100TmaUmmaWarpSpecializedILi44ELi2ELi4ENS5_IJNS4_1CILi2EEENSA_ILi1EEESC_EEEEENS5_IJNSA_ILi64EEENSA_ILi16EEESF_EEEaNS5_IJlSC_lEEEaSI_NS4_8TiledMMAINS4_8MMA_AtomIJNS4_15SM100_MMA_S8_SSIaaiLi64ELi16ELNS4_4UMMA5MajorE0ELSN_0ELNSM_8SaturateE0EEEEEENS4_6LayoutINS5_IJSC_SC_SC_EEENS5_IJNSA_ILi0EEEST_ST_EEEEENS5_IJNS4_10UnderscoreESW_SW_EEEEENS4_13SM90_TMA_LOADENS4_14ComposedLayoutINS4_7SwizzleILi2ELi4ELi3EEENS4_18smem_ptr_flag_bitsILi8EEENSR_INS5_IJNSA_ILi8EEESF_EEENS5_IJSF_SC_EEEEEEEvNS4_8identityENS4_23SM90_TMA_LOAD_MULTICASTES19_vS1A_EENS_8epilogue10collective18CollectiveEpilogueINS1D_23Sm100TmaWarpSpecializedILi1ELi1ELi8ELb0ELb0EEEJSH_NS5_IJNSR_ISF_SC_EENSR_ISG_SC_EEEEEaSI_aSI_NS1D_6fusion15FusionCallbacksIS1H_NS1L_17LinearCombinationIaiaiLNS_15FloatRoundStyleE2EEESH_S1K_JEEENS4_5SM1004TMEM4LOAD25SM100_TMEM_LOAD_16dp32b8xESZ_NS10_INS11_ILi0ELi4ELi3EEES14_NSR_INS5_IJS15_SG_EEENS5_IJSG_SC_EEEEEEENS4_39AutoVectorizingCopyWithAssumedAlignmentILi128EEENS4_14SM90_TMA_STOREES1Z_S21_S21_EEEvvEEEEvNT_6ParamsE)
        .other          _ZN7cutlass13device_kernelINS_4gemm6kernel13GemmUniversalIN4cute5tupleIJiiiiEEENS1_10collective13CollectiveMmaINS1_35MainloopSm100TmaUmmaWarpSpecializedILi44ELi2ELi4ENS5_IJNS4_1CILi2EEENSA_ILi1EEESC_EEEEENS5_IJNSA_ILi64EEENSA_ILi16EEESF_EEEaNS5_IJlSC_lEEEaSI_NS4_8TiledMMAINS4_8MMA_AtomIJNS4_15SM100_MMA_S8_SSIaaiLi64ELi16ELNS4_4UMMA5MajorE0ELSN_0ELNSM_8SaturateE0EEEEEENS4_6LayoutINS5_IJSC_SC_SC_EEENS5_IJNSA_ILi0EEEST_ST_EEEEENS5_IJNS4_10UnderscoreESW_SW_EEEEENS4_13SM90_TMA_LOADENS4_14ComposedLayoutINS4_7SwizzleILi2ELi4ELi3EEENS4_18smem_ptr_flag_bitsILi8EEENSR_INS5_IJNSA_ILi8EEESF_EEENS5_IJSF_SC_EEEEEEEvNS4_8identityENS4_23SM90_TMA_LOAD_MULTICASTES19_vS1A_EENS_8epilogue10collective18CollectiveEpilogueINS1D_23Sm100TmaWarpSpecializedILi1ELi1ELi8ELb0ELb0EEEJSH_NS5_IJNSR_ISF_SC_EENSR_ISG_SC_EEEEEaSI_aSI_NS1D_6fusion15FusionCallbacksIS1H_NS1L_17LinearCombinationIaiaiLNS_15FloatRoundStyleE2EEESH_S1K_JEEENS4_5SM1004TMEM4LOAD25SM100_TMEM_LOAD_16dp32b8xESZ_NS10_INS11_ILi0ELi4ELi3EEES14_NSR_INS5_IJS15_SG_EEENS5_IJSG_SC_EEEEEEENS4_39AutoVectorizingCopyWithAssumedAlignmentILi128EEENS4_14SM90_TMA_STOREES1Z_S21_S21_EEEvvEEEEvNT_6ParamsE,@"STO_CUDA_ENTRY STV_DEFAULT"
_ZN7cutlass13device_kernelINS_4gemm6kernel13GemmUniversalIN4cute5tupleIJiiiiEEENS1_10collective13CollectiveMmaINS1_35MainloopSm100TmaUmmaWarpSpecializedILi44ELi2ELi4ENS5_IJNS4_1CILi2EEENSA_ILi1EEESC_EEEEENS5_IJNSA_ILi64EEENSA_ILi16EEESF_EEEaNS5_IJlSC_lEEEaSI_NS4_8TiledMMAINS4_8MMA_AtomIJNS4_15SM100_MMA_S8_SSIaaiLi64ELi16ELNS4_4UMMA5MajorE0ELSN_0ELNSM_8SaturateE0EEEEEENS4_6LayoutINS5_IJSC_SC_SC_EEENS5_IJNSA_ILi0EEEST_ST_EEEEENS5_IJNS4_10UnderscoreESW_SW_EEEEENS4_13SM90_TMA_LOADENS4_14ComposedLayoutINS4_7SwizzleILi2ELi4ELi3EEENS4_18smem_ptr_flag_bitsILi8EEENSR_INS5_IJNSA_ILi8EEESF_EEENS5_IJSF_SC_EEEEEEEvNS4_8identityENS4_23SM90_TMA_LOAD_MULTICASTES19_vS1A_EENS_8epilogue10collective18CollectiveEpilogueINS1D_23Sm100TmaWarpSpecializedILi1ELi1ELi8ELb0ELb0EEEJSH_NS5_IJNSR_ISF_SC_EENSR_ISG_SC_EEEEEaSI_aSI_NS1D_6fusion15FusionCallbacksIS1H_NS1L_17LinearCombinationIaiaiLNS_15FloatRoundStyleE2EEESH_S1K_JEEENS4_5SM1004TMEM4LOAD25SM100_TMEM_LOAD_16dp32b8xESZ_NS10_INS11_ILi0ELi4ELi3EEES14_NSR_INS5_IJS15_SG_EEENS5_IJSG_SC_EEEEEEENS4_39AutoVectorizingCopyWithAssumedAlignmentILi128EEENS4_14SM90_TMA_STOREES1Z_S21_S21_EEEvvEEEEvNT_6ParamsE:
[----:B------:R-:W1:Y:S01]  /*0000*/  LDC R1, c[0x0][0x37c] ;  /* 0x0000df00ff017b82 */ /* 0x000e620000000800 */
[----:B------:R-:W2:Y:S01]  /*0010*/  S2R R34, SR_TID.X ;  /* 0x0000000000227919 */ /* 0x000ea20000002100 */
[----:B------:R-:W3:Y:S01]  /*0020*/  LDCU.64 UR8, c[0x0][0x890] ;  /* 0x00011200ff0877ac */ /* 0x000ee20008000a00 */
[----:B------:R-:W-:Y:S02]  /*0030*/  PRMT R27, RZ, 0x7610, R27 ;  /* 0x00007610ff1b7816 */ /* 0x000fe4000000001b */
[----:B------:R-:W-:Y:S01]  /*0040*/  ELECT P3, URZ, PT ;  /* 0x0000000000ff782f */ /* 0x000fe20003860000 */
[----:B---3--:R-:W-:-:S04]  /*0050*/  UISETP.NE.U32.AND UP0, UPT, UR8, URZ, UPT ;  /* 0x000000ff0800728c */ /* 0x008fc8000bf05070 */
[----:B------:R-:W-:Y:S01]  /*0060*/  UISETP.NE.AND.EX UP0, UPT, UR9, URZ, UPT, UP0 ;  /* 0x000000ff0900728c */ /* 0x000fe2000bf05300 */
[----:B--2---:R-:W-:-:S05]  /*0070*/  SHF.R.U32.HI R28, RZ, 0x5, R34 ;  /* 0x00000005ff1c7819 */ /* 0x004fca0000011622 */
[----:B------:R-:W2:Y:S02]  /*0080*/  SHFL.IDX PT, R0, R28, RZ, 0x1f ;  /* 0x00001fff1c007589 */ /* 0x000ea400000e0000 */
[----:B--2---:R-:W-:Y:S01]  /*0090*/  R2UR UR18, R0 ;  /* 0x00000000001272ca */ /* 0x004fe200000e0000 */
[----:B-1----:R-:W-:-:S14]  /*00a0*/  BRA.U UP0, `(.L_x_0) ;  /* 0x0000000100307547 */ /* 0x002fdc000b800000 */
[----:B------:R-:W1:Y:S02]  /*00b0*/  LDCU.64 UR4, c[0x0][0x888] ;  /* 0x00011100ff0477ac */ /* 0x000e640008000a00 */
[----:B-1----:R-:W-:-:S04]  /*00c0*/  UISETP.NE.U32.AND UP0, UPT, UR4, URZ, UPT ;  /* 0x000000ff0400728c */ /* 0x002fc8000bf05070 */
[----:B------:R-:W-:-:S09]  /*00d0*/  UISETP.NE.AND.EX UP0, UPT, UR5, URZ, UPT, UP0 ;  /* 0x000000ff0500728c */ /* 0x000fd2000bf05300 */
[----:B------:R-:W-:Y:S05]  /*00e0*/  BRA.U !UP0, `(.L_x_1) ;  /* 0x0000000108187547 */ /* 0x000fea000b800000 */
[----:B------:R-:W1:Y:S01]  /*00f0*/  LDC.64 R2, c[0x0][0x888] ;  /* 0x00022200ff027b82 */ /* 0x000e620000000a00 */
[----:B------:R-:W1:Y:S02]  /*0100*/  LDCU.64 UR4, c[0x0][0x358] ;  /* 0x00006b00ff0477ac */ /* 0x000e640008000a00 */
[----:B-1----:R-:W2:Y:S01]  /*0110*/  LDG.E R0, desc[UR4][R2.64] ;  /* 0x0000000402007981 */ /* 0x002ea2000c1e1900 */
[----:B------:R-:W-:Y:S01]  /*0120*/  HFMA2 R27, -RZ, RZ, 0, 5.9604644775390625e-08 ;  /* 0x00000001ff1b7431 */ /* 0x000fe200000001ff */
[----:B--2---:R-:W-:Y:S01]  /*0130*/  R2UR UR45, R0 ;  /* 0x00000000002d72ca */ /* 0x004fe200000e0000 */
[----:B------:R-:W-:Y:S05]  /*0140*/  BRA `(.L_x_0) ;  /* 0x0000000000087947 */ /* 0x000fea0003800000 */
.L_x_1:
[----:B------:R-:W-:Y:S01]  /*0150*/  HFMA2 R27, -RZ, RZ, 0, 5.9604644775390625e-08 ;  /* 0x00000001ff1b7431 */ /* 0x000fe200000001ff */
[----:B------:R-:W1:Y:S02]  /*0160*/  LDCU UR45, c[0x0][0x880] ;  /* 0x00011000ff2d77ac */ /* 0x000e640008000800 */
.L_x_0:
[----:B------:R-:W2:Y:S02]  /*0170*/  LDCU.64 UR4, c[0x0][0x8b0] ;  /* 0x00011600ff0477ac */ /* 0x000ea40008000a00 */
[----:B--2---:R-:W-:-:S04]  /*0180*/  UISETP.NE.U32.AND UP0, UPT, UR4, URZ, UPT ;  /* 0x000000ff0400728c */ /* 0x004fc8000bf05070 */
[----:B------:R-:W-:-:S09]  /*0190*/  UISETP.NE.AND.EX UP0, UPT, UR5, URZ, UPT, UP0 ;  /* 0x000000ff0500728c */ /* 0x000fd2000bf05300 */
[----:B------:R-:W-:Y:S05]  /*01a0*/  BRA.U UP0, `(.L_x_2) ;  /* 0x0000000100247547 */ /* 0x000fea000b800000 */
[----:B------:R-:W2:Y:S02]  /*01b0*/  LDCU.64 UR4, c[0x0][0x8a8] ;  /* 0x00011500ff0477ac */ /* 0x000ea40008000a00 */
[----:B--2---:R-:W-:-:S04]  /*01c0*/  UISETP.NE.U32.AND UP0, UPT, UR4, URZ, UPT ;  /* 0x000000ff0400728c */ /* 0x004fc8000bf05070 */
[----:B------:R-:W-:-:S09]  /*01d0*/  UISETP.NE.AND.EX UP0, UPT, UR5, URZ, UPT, UP0 ;  /* 0x000000ff0500728c */ /* 0x000fd2000bf05300 */
[----:B------:R-:W-:Y:S05]  /*01e0*/  BRA.U !UP0, `(.L_x_3) ;  /* 0x0000000108107547 */ /* 0x000fea000b800000 */
[----:B------:R-:W2:Y:S01]  /*01f0*/  LDC.64 R16, c[0x0][0x8a8] ;  /* 0x00022a00ff107b82 */ /* 0x000ea20000000a00 */
[----:B------:R-:W2:Y:S02]  /*0200*/  LDCU.64 UR4, c[0x0][0x358] ;  /* 0x00006b00ff0477ac */ /* 0x000ea40008000a00 */
[----:B--2---:R2:W5:Y:S01]  /*0210*/  LDG.E R16, desc[UR4][R16.64] ;  /* 0x0000000410107981 */ /* 0x004562000c1e1900 */
[----:B------:R-:W-:Y:S05]  /*0220*/  BRA `(.L_x_2) ;  /* 0x0000000000047947 */ /* 0x000fea0003800000 */
.L_x_3:
[----:B------:R-:W3:Y:S02]  /*0230*/  LDC R16, c[0x0][0x8a0] ;  /* 0x00022800ff107b82 */ /* 0x000ee40000000800 */
.L_x_2:
[----:B------:R-:W-:Y:S01]  /*0240*/  IMAD.U32 R0, RZ, RZ, UR18 ;  /* 0x00000012ff007e24 */ /* 0x000fe2000f8e00ff */
[----:B------:R-:W-:Y:S04]  /*0250*/  BSSY.RECONVERGENT B0, `(.L_x_4) ;  /* 0x000000c000007945 */ /* 0x000fe80003800200 */
[C---:B------:R-:W-:Y:S02]  /*0260*/  ISETP.NE.OR P1, PT, R0.reuse, 0x1, !P3 ;  /* 0x000000010000780c */ /* 0x040fe40005f25670 */
[----:B------:R-:W-:-:S11]  /*0270*/  ISETP.NE.OR P0, PT, R0, 0x3, !P3 ;  /* 0x000000030000780c */ /* 0x000fd60005f05670 */
[----:B------:R-:W-:Y:S05]  /*0280*/  @P1 BRA `(.L_x_5) ;  /* 0x0000000000201947 */ /* 0x000fea0003800000 */
[----:B------:R-:W4:Y:S02]  /*0290*/  LDCU.64 UR4, c[0x0][0x348] ;  /* 0x00006900ff0477ac */ /* 0x000f240008000a00 */
[----:B----4-:R-:W-:Y:S02]  /*02a0*/  UIADD3 UR6, UP1, UPT, UR4, 0x80, URZ ;  /* 0x0000008004067890 */ /* 0x010fe4000ff3e0ff */
[----:B------:R-:W-:Y:S02]  /*02b0*/  UIADD3 UR4, UP0, UPT, UR4, 0x180, URZ ;  /* 0x0000018004047890 */ /* 0x000fe4000ff1e0ff */
[----:B------:R-:W-:Y:S02]  /*02c0*/  UIADD3.X UR7, UPT, UPT, URZ, UR5, URZ, UP1, !UPT ;  /* 0x00000005ff077290 */ /* 0x000fe40008ffe4ff */
[----:B------:R-:W-:-:S07]  /*02d0*/  UIADD3.X UR5, UPT, UPT, URZ, UR5, URZ, UP0, !UPT ;  /* 0x00000005ff057290 */ /* 0x000fce00087fe4ff */
[----:B------:R4:W-:Y:S02]  /*02e0*/  UTMACCTL.PF [UR6] ;  /* 0x00000000060079b9 */ /* 0x0009e40008040000 */
[----:B------:R4:W-:Y:S02]  /*02f0*/  UTMACCTL.PF [UR4] ;  /* 0x00000000040079b9 */ /* 0x0009e40008040000 */
[----:B----4-:R-:W-:Y:S01]  /*0300*/  NOP ;  /* 0x0000000000007918 */ /* 0x010fe20000000000 */
.L_x_5:
[----:B-1----:R-:W-:Y:S05]  /*0310*/  BSYNC.RECONVERGENT B0 ;  /* 0x0000000000007941 */ /* 0x002fea0003800200 */
.L_x_4:
[----:B------:R-:W-:Y:S04]  /*0320*/  BSSY.RECONVERGENT B0, `(.L_x_6) ;  /* 0x000000a000007945 */ /* 0x000fe80003800200 */
[----:B------:R-:W-:Y:S05]  /*0330*/  @P0 BRA `(.L_x_7) ;  /* 0x0000000000200947 */ /* 0x000fea0003800000 */
[----:B------:R-:W1:Y:S02]  /*0340*/  LDCU.64 UR4, c[0x0][0x348] ;  /* 0x00006900ff0477ac */ /* 0x000e640008000a00 */
[----:B-1----:R-:W-:Y:S02]  /*0350*/  UIADD3 UR6, UP1, UPT, UR4, 0x580, URZ ;  /* 0x0000058004067890 */ /* 0x002fe4000ff3e0ff */
[----:B------:R-:W-:Y:S02]  /*0360*/  UIADD3 UR4, UP0, UPT, UR4, 0x680, URZ ;  /* 0x0000068004047890 */ /* 0x000fe4000ff1e0ff */
[----:B------:R-:W-:Y:S02]  /*0370*/  UIADD3.X UR7, UPT, UPT, URZ, UR5, URZ, UP1, !UPT ;  /* 0x00000005ff077290 */ /* 0x000fe40008ffe4ff */
[----:B------:R-:W-:-:S07]  /*0380*/  UIADD3.X UR5, UPT, UPT, URZ, UR5, URZ, UP0, !UPT ;  /* 0x00000005ff057290 */ /* 0x000fce00087fe4ff */
[----:B------:R1:W-:Y:S02]  /*0390*/  UTMACCTL.PF [UR6] ;  /* 0x00000000060079b9 */ /* 0x0003e40008040000 */
[----:B------:R1:W-:Y:S02]  /*03a0*/  UTMACCTL.PF [UR4] ;  /* 0x00000000040079b9 */ /* 0x0003e40008040000 */
[----:B-1----:R-:W-:Y:S01]  /*03b0*/  NOP ;  /* 0x0000000000007918 */ /* 0x002fe20000000000 */
.L_x_7:
[----:B------:R-:W-:Y:S05]  /*03c0*/  BSYNC.RECONVERGENT B0 ;  /* 0x0000000000007941 */ /* 0x000fea0003800200 */
.L_x_6:
[----:B------:R-:W1:Y:S01]  /*03d0*/  LDCU.64 UR4, c[0x0][0x888] ;  /* 0x00011100ff0477ac */ /* 0x000e620008000a00 */
[----:B------:R-:W-:Y:S02]  /*03e0*/  UISETP.EQ.U32.AND UP2, UPT, UR8, URZ, UPT ;  /* 0x000000ff0800728c */ /* 0x000fe4000bf42070 */
[----:B------:R-:W-:Y:S02]  /*03f0*/  UPLOP3.LUT UP3, UPT, UPT, UPT, UPT, 0x80, 0x8 ;  /* 0x000000000008789c */ /* 0x000fe40003f6f070 */
[----:B-1----:R-:W-:-:S04]  /*0400*/  UISETP.NE.U32.AND UP0, UPT, UR4, URZ, UPT ;  /* 0x000000ff0400728c */ /* 0x002fc8000bf05070 */
[----:B------:R-:W-:-:S04]  /*0410*/  UISETP.NE.AND.EX UP1, UPT, UR5, URZ, UPT, UP0 ;  /* 0x000000ff0500728c */ /* 0x000fc8000bf25300 */
[----:B------:R-:W-:-:S04]  /*0420*/  UISETP.EQ.OR.EX UP4, UPT, UR9, URZ, !UP1, UP2 ;  /* 0x000000ff0900728c */ /* 0x000fc8000cf82720 */
[----:B------:R-:W-:-:S06]  /*0430*/  UP2UR UR4, UPR, URZ, 0x10 ;  /* 0x00000010ff047883 */ /* 0x000fcc0008000000 */
[----:B------:R-:W-:Y:S01]  /*0440*/  MOV R30, UR4 ;  /* 0x00000004001e7c02 */ /* 0x000fe20008000f00 */
[----:B------:R-:W-:Y:S06]  /*0450*/  BRA.U !UP4, `(.L_x_8) ;  /* 0x000000010c1c7547 */ /* 0x000fec000b800000 */
[----:B------:R-:W-:Y:S02]  /*0460*/  UISETP.NE.U32.AND UP2, UPT, UR8, URZ, UPT ;  /* 0x000000ff0800728c */ /* 0x000fe4000bf45070 */
[----:B------:R-:W-:Y:S02]  /*0470*/  UISETP.NE.AND UP0, UPT, UR45, URZ, UPT ;  /* 0x000000ff2d00728c */ /* 0x000fe4000bf05270 */
[----:B------:R-:W-:Y:S02]  /*0480*/  UISETP.NE.AND.EX UP2, UPT, UR9, URZ, UPT, UP2 ;  /* 0x000000ff0900728c */ /* 0x000fe4000bf45320 */
[----:B------:R-:W-:-:S09]  /*0490*/  USEL UR4, URZ, 0xffffffff, UP1 ;  /* 0xffffffffff047887 */ /* 0x000fd20008800000 */
[----:B------:R-:W-:-:S04]  /*04a0*/  @!UP2 USEL UR4, URZ, 0xffffffff, UP0 ;  /* 0xffffffffff04a887 */ /* 0x000fc80008000000 */
[----:B------:R-:W-:-:S04]  /*04b0*/  ULOP3.LUT UR4, UR4, 0x1, URZ, 0xc0, !UPT ;  /* 0x0000000104047892 */ /* 0x000fc8000f8ec0ff */
[----:B------:R-:W-:Y:S02]  /*04c0*/  UISETP.NE.U32.AND UP3, UPT, UR4, 0x1, UPT ;  /* 0x000000010400788c */ /* 0x000fe4000bf65070 */
.L_x_8:
[----:B------:R-:W1:Y:S02]  /*04d0*/  SHFL.IDX PT, R2, R28, RZ, 0x1f ;  /* 0x00001fff1c027589 */ /* 0x000e6400000e0000 */
[----:B-1----:R-:W-:-:S13]  /*04e0*/  ISETP.NE.AND P0, PT, R2, RZ, PT ;  /* 0x000000ff0200720c */ /* 0x002fda0003f05270 */
[----:B------:R-:W-:Y:S05]  /*04f0*/  @P0 BRA `(.L_x_9) ;  /* 0x0000000400a40947 */ /* 0x000fea0003800000 */
[----:B------:R-:W-:Y:S01]  /*0500*/  ELECT P0, URZ, PT ;  /* 0x0000000000ff782f */ /* 0x000fe20003800000 */
[----:B------:R-:W-:-:S12]  /*0510*/  BSSY.RECONVERGENT B0, `(.L_x_9) ;  /* 0x0000067000007945 */ /* 0x000fd80003800200 */
[----:B------:R-:W-:Y:S05]  /*0520*/  @!P0 BRA `(.L_x_10) ;  /* 0x0000000400948947 */ /* 0x000fea0003800000 */
[----:B------:R-:W1:Y:S01]  /*0530*/  S2UR UR4, SR_CgaCtaId ;  /* 0x00000000000479c3 */ /* 0x000e620000008800 */
[----:B------:R-:W-:Y:S01]  /*0540*/  UMOV UR5, 0x400 ;  /* 0x0000040000057882 */ /* 0x000fe20000000000 */
[----:B------:R-:W-:Y:S01]  /*0550*/  UMOV UR8, 0x1 ;  /* 0x0000000100087882 */ /* 0x000fe20000000000 */
[----:B------:R-:W-:Y:S01]  /*0560*/  UMOV UR6, 0x2 ;  /* 0x0000000200067882 */ /* 0x000fe20000000000 */
[----:B------:R-:W-:-:S04]  /*0570*/  UIADD3 UR8, UPT, UPT, -UR8, 0x100000, URZ ;  /* 0x0010000008087890 */ /* 0x000fc8000fffe1ff */
[----:B------:R-:W-:Y:S02]  /*0580*/  USHF.L.U32 UR9, UR8, 0xb, URZ ;  /* 0x0000000b08097899 */ /* 0x000fe400080006ff */
[----:B------:R-:W-:Y:S02]  /*0590*/  USHF.L.U32 UR8, UR8, 0x1, URZ ;  /* 0x0000000108087899 */ /* 0x000fe400080006ff */
[----:B------:R-:W-:-:S04]  /*05a0*/  UIADD3 UR6, UPT, UPT, -UR6, 0x100000, URZ ;  /* 0x0010000006067890 */ /* 0x000fc8000fffe1ff */
[----:B------:R-:W-:Y:S02]  /*05b0*/  USHF.L.U32 UR7, UR6, 0xb, URZ ;  /* 0x0000000b06077899 */ /* 0x000fe400080006ff */
[----:B------:R-:W-:Y:S02]  /*05c0*/  USHF.L.U32 UR6, UR6, 0x1, URZ ;  /* 0x0000000106067899 */ /* 0x000fe400080006ff */
[----:B-1----:R-:W-:Y:S01]  /*05d0*/  ULEA UR4, UR4, UR5, 0x18 ;  /* 0x0000000504047291 */ /* 0x002fe2000f8ec0ff */
[----:B------:R-:W1:Y:S11]  /*05e0*/  FENCE.VIEW.ASYNC.S ;  /* 0x00000000000073c6 */ /* 0x000e760000000000 */
[----:B-1----:R1:W4:Y:S01]  /*05f0*/  SYNCS.EXCH.64 URZ, [UR4], UR8 ;  /* 0x0000000804ff75b2 */ /* 0x0023220008000100 */
[----:B------:R1:W1:Y:S01]  /*0600*/  SYNCS.EXCH.64 URZ, [UR4+0x160], UR6 ;  /* 0x0001600604ff75b2 */ /* 0x0002620008000100 */
        /* <DEDUP_REMOVED lines=86> */
[----:B----4-:R-:W-:Y:S01]  /*0b70*/  NOP ;  /* 0x0000000000007918 */ /* 0x010fe20000000000 */
.L_x_10:
[----:B-1----:R-:W-:Y:S05]  /*0b80*/  BSYNC.RECONVERGENT B0 ;  /* 0x0000000000007941 */ /* 0x002fea0003800200 */
.L_x_9:
[----:B------:R-:W1:Y:S01]  /*0b90*/  SHFL.IDX PT, R2, R28, RZ, 0x1f ;  /* 0x00001fff1c027589 */ /* 0x000e6200000e0000 */
[----:B------:R-:W-:Y:S01]  /*0ba0*/  NOP ;  /* 0x0000000000007918 */ /* 0x000fe20000000000 */
[----:B-1----:R-:W-:-:S13]  /*0bb0*/  ISETP.NE.AND P0, PT, R2, 0x1, PT ;  /* 0x000000010200780c */ /* 0x002fda0003f05270 */
[----:B------:R-:W-:Y:S05]  /*0bc0*/  @P0 BRA `(.L_x_11) ;  /* 0x0000000000400947 */ /* 0x000fea0003800000 */
        /* <DEDUP_REMOVED lines=9> */
[----:B------:R-:W-:Y:S01]  /*0c60*/  USHF.L.U32 UR6, UR6, 0x1, URZ ;  /* 0x0000000106067899 */ /* 0x000fe200080006ff */
[----:B------:R-:W-:Y:S01]  /*0c70*/  ELECT P0, URZ, PT ;  /* 0x0000000000ff782f */ /* 0x000fe20003800000 */
[----:B-1----:R-:W-:Y:S01]  /*0c80*/  ULEA UR4, UR4, UR5, 0x18 ;  /* 0x0000000504047291 */ /* 0x002fe2000f8ec0ff */
[----:B------:R-:W1:Y:S11]  /*0c90*/  FENCE.VIEW.ASYNC.S ;  /* 0x00000000000073c6 */ /* 0x000e760000000000 */
[----:B-1----:R1:W4:Y:S01]  /*0ca0*/  SYNCS.EXCH.64 URZ, [UR4+0x2c0], UR8 ;  /* 0x0002c00804ff75b2 */ /* 0x0023220008000100 */
[----:B------:R1:W1:Y:S01]  /*0cb0*/  SYNCS.EXCH.64 URZ, [UR4+0x2c8], UR6 ;  /* 0x0002c80604ff75b2 */ /* 0x0002620008000100 */
[----:B------:R-:W-:Y:S01]  /*0cc0*/  NOP ;  /* 0x0000000000007918 */ /* 0x000fe20000000000 */
.L_x_11:
[----:B------:R-:W2:Y:S01]  /*0cd0*/  SHFL.IDX PT, R2, R28, RZ, 0x1f ;  /* 0x00001fff1c027589 */ /* 0x000ea200000e0000 */
[----:B------:R-:W-:Y:S01]  /*0ce0*/  NOP ;  /* 0x0000000000007918 */ /* 0x000fe20000000000 */
[----:B--2---:R-:W-:-:S13]  /*0cf0*/  ISETP.NE.AND P0, PT, R2, 0x3, PT ;  /* 0x000000030200780c */ /* 0x004fda0003f05270 */
[----:B------:R-:W-:Y:S05]  /*0d00*/  @P0 BRA `(.L_x_12) ;  /* 0x0000000000300947 */ /* 0x000fea0003800000 */
[----:B-1----:R-:W1:Y:S01]  /*0d10*/  S2UR UR4, SR_CgaCtaId ;  /* 0x00000000000479c3 */ /* 0x002e620000008800 */
[----:B------:R-:W-:Y:S01]  /*0d20*/  UMOV UR5, 0x400 ;  /* 0x0000040000057882 */ /* 0x000fe20000000000 */
[----:B------:R-:W-:Y:S01]  /*0d30*/  UMOV UR6, 0x20 ;  /* 0x0000002000067882 */ /* 0x000fe20000000000 */
[----:B------:R-:W-:Y:S01]  /*0d40*/  ELECT P0, URZ, PT ;  /* 0x0000000000ff782f */ /* 0x000fe20003800000 */
[----:B------:R-:W-:-:S04]  /*0d50*/  UIADD3 UR6, UPT, UPT, -UR6, 0x100000, URZ ;  /* 0x0010000006067890 */ /* 0x000fc8000fffe1ff */
[----:B------:R-:W-:Y:S02]  /*0d60*/  USHF.L.U32 UR7, UR6, 0xb, URZ ;  /* 0x0000000b06077899 */ /* 0x000fe400080006ff */
[----:B------:R-:W-:Y:S02]  /*0d70*/  USHF.L.U32 UR6, UR6, 0x1, URZ ;  /* 0x0000000106067899 */ /* 0x000fe400080006ff */
[----:B-1----:R-:W-:Y:S01]  /*0d80*/  ULEA UR4, UR4, UR5, 0x18 ;  /* 0x0000000504047291 */ /* 0x002fe2000f8ec0ff */
[----:B------:R-:W1:Y:S11]  /*0d90*/  FENCE.VIEW.ASYNC.S ;  /* 0x00000000000073c6 */ /* 0x000e760000000000 */
[----:B-1----:R2:W1:Y:S01]  /*0da0*/  SYNCS.EXCH.64 URZ, [UR4+0x2d0], UR6 ;  /* 0x0002d00604ff75b2 */ /* 0x0024620008000100 */
[----:B------:R2:W1:Y:S02]  /*0db0*/  SYNCS.EXCH.64 URZ, [UR4+0x2d8], UR6 ;  /* 0x0002d80604ff75b2 */ /* 0x0004640008000100 */
[----:B--2---:R-:W-:Y:S01]  /*0dc0*/  NOP ;  /* 0x0000000000007918 */ /* 0x004fe20000000000 */
.L_x_12:
[----:B------:R-:W2:Y:S01]  /*0dd0*/  SHFL.IDX PT, R2, R28, RZ, 0x1f ;  /* 0x00001fff1c027589 */ /* 0x000ea200000e0000 */
[----:B------:R-:W-:Y:S01]  /*0de0*/  NOP ;  /* 0x0000000000007918 */ /* 0x000fe20000000000 */
[----:B--2---:R-:W-:-:S13]  /*0df0*/  ISETP.NE.AND P0, PT, R2, 0x4, PT ;  /* 0x000000040200780c */ /* 0x004fda0003f05270 */
[----:B------:R-:W-:Y:S05]  /*0e00*/  @P0 BRA `(.L_x_13) ;  /* 0x00000000004c0947 */ /* 0x000fea0003800000 */
[----:B-1----:R-:W1:Y:S01]  /*0e10*/  S2UR UR4, SR_CgaCtaId ;  /* 0x00000000000479c3 */ /* 0x002e620000008800 */
[----:B------:R-:W-:Y:S01]  /*0e20*/  UMOV UR6, 0x1e0 ;  /* 0x000001e000067882 */ /* 0x000fe20000000000 */
[----:B------:R-:W-:Y:S01]  /*0e30*/  UMOV UR5, 0x400 ;  /* 0x0000040000057882 */ /* 0x000fe20000000000 */
[----:B------:R-:W-:Y:S01]  /*0e40*/  USEL UR6, UR6, 0x1a0, UP3 ;  /* 0x000001a006067887 */ /* 0x000fe20009800000 */
[----:B------:R-:W-:Y:S01]  /*0e50*/  UMOV UR8, 0x1 ;  /* 0x0000000100087882 */ /* 0x000fe20000000000 */
[----:B------:R-:W-:Y:S01]  /*0e60*/  ELECT P0, URZ, PT ;  /* 0x0000000000ff782f */ /* 0x000fe20003800000 */
        /* <DEDUP_REMOVED lines=8> */
[----:B-1----:R2:W1:Y:S01]  /*0ef0*/  SYNCS.EXCH.64 URZ, [UR4+0x2e0], UR8 ;  /* 0x0002e00804ff75b2 */ /* 0x0024620008000100 */
[----:B------:R2:W1:Y:S01]  /*0f00*/  SYNCS.EXCH.64 URZ, [UR4+0x2f0], UR6 ;  /* 0x0002f00604ff75b2 */ /* 0x0004620008000100 */
[----:B------:R2:W1:Y:S01]  /*0f10*/  SYNCS.EXCH.64 URZ, [UR4+0x2e8], UR8 ;  /* 0x0002e80804ff75b2 */ /* 0x0004620008000100 */
[----:B------:R2:W1:Y:S02]  /*0f20*/  SYNCS.EXCH.64 URZ, [UR4+0x2f8], UR6 ;  /* 0x0002f80604ff75b2 */ /* 0x0004640008000100 */
[----:B--2---:R-:W-:Y:S01]  /*0f30*/  NOP ;  /* 0x0000000000007918 */ /* 0x004fe20000000000 */
.L_x_13:
[----:B------:R-:W2:Y:S01]  /*0f40*/  SHFL.IDX PT, R2, R28, RZ, 0x1f ;  /* 0x00001fff1c027589 */ /* 0x000ea200000e0000 */
[----:B------:R-:W-:Y:S01]  /*0f50*/  NOP ;  /* 0x0000000000007918 */ /* 0x000fe20000000000 */
[----:B--2---:R-:W-:-:S13]  /*0f60*/  ISETP.NE.AND P0, PT, R2, 0x5, PT ;  /* 0x000000050200780c */ /* 0x004fda0003f05270 */
[----:B------:R-:W-:Y:S05]  /*0f70*/  @P0 BRA `(.L_x_14) ;  /* 0x0000000000580947 */ /* 0x000fea0003800000 */
[----:B-1----:R-:W1:Y:S01]  /*0f80*/  S2UR UR4, SR_CgaCtaId ;  /* 0x00000000000479c3 */ /* 0x002e620000008800 */
        /* <DEDUP_REMOVED lines=12> */
[----:B-1----:R2:W1:Y:S01]  /*1050*/  SYNCS.EXCH.64 URZ, [UR4+0x300], UR8 ;  /* 0x0003000804ff75b2 */ /* 0x0024620008000100 */
[----:B------:R2:W1:Y:S01]  /*1060*/  SYNCS.EXCH.64 URZ, [UR4+0x320], UR6 ;  /* 0x0003200604ff75b2 */ /* 0x0004620008000100 */
[----:B------:R2:W1:Y:S01]  /*1070*/  SYNCS.EXCH.64 URZ, [UR4+0x308], UR8 ;  /* 0x0003080804ff75b2 */ /* 0x0004620008000100 */
[----:B------:R2:W1:Y:S01]  /*1080*/  SYNCS.EXCH.64 URZ, [UR4+0x328], UR6 ;  /* 0x0003280604ff75b2 */ /* 0x0004620008000100 */
[----:B------:R2:W1:Y:S01]  /*1090*/  SYNCS.EXCH.64 URZ, [UR4+0x310], UR8 ;  /* 0x0003100804ff75b2 */ /* 0x0004620008000100 */
[----:B------:R2:W1:Y:S01]  /*10a0*/  SYNCS.EXCH.64 URZ, [UR4+0x330], UR6 ;  /* 0x0003300604ff75b2 */ /* 0x0004620008000100 */
[----:B------:R2:W1:Y:S01]  /*10b0*/  SYNCS.EXCH.64 URZ, [UR4+0x318], UR8 ;  /* 0x0003180804ff75b2 */ /* 0x0004620008000100 */
[----:B------:R2:W1:Y:S02]  /*10c0*/  SYNCS.EXCH.64 URZ, [UR4+0x338], UR6 ;  /* 0x0003380604ff75b2 */ /* 0x0004640008000100 */
[----:B--2---:R-:W-:Y:S01]  /*10d0*/  NOP ;  /* 0x0000000000007918 */ /* 0x004fe20000000000 */
.L_x_14:
[----:B------:R-:W2:Y:S01]  /*10e0*/  SHFL.IDX PT, R2, R28, RZ, 0x1f ;  /* 0x00001fff1c027589 */ /* 0x000ea200000e0000 */
[----:B------:R-:W1:Y:S01]  /*10f0*/  S2UR UR51, SR_CgaCtaId ;  /* 0x00000000003379c3 */ /* 0x000e620000008800 */
[----:B------:R-:W-:Y:S01]  /*1100*/  NOP ;  /* 0x0000000000007918 */ /* 0x000fe20000000000 */
[----:B--2---:R-:W-:-:S13]  /*1110*/  ISETP.NE.AND P0, PT, R2, 0x3, PT ;  /* 0x000000030200780c */ /* 0x004fda0003f05270 */
[----:B-1----:R-:W-:Y:S05]  /*1120*/  @P0 BRA `(.L_x_15) ;  /* 0x0000000000340947 */ /* 0x002fea0003800000 */
[----:B------:R-:W-:Y:S01]  /*1130*/  UMOV UR4, 0x400 ;  /* 0x0000040000047882 */ /* 0x000fe20000000000 */
[----:B------:R-:W-:Y:S01]  /*1140*/  UMOV UR6, 0x20 ;  /* 0x0000002000067882 */ /* 0x000fe20000000000 */
[----:B------:R-:W-:Y:S02]  /*1150*/  ULEA UR4, UR51, UR4, 0x18 ;  /* 0x0000000433047291 */ /* 0x000fe4000f8ec0ff */
[----:B------:R-:W-:-:S04]  /*1160*/  UIADD3 UR6, UPT, UPT, -UR6, 0x100000, URZ ;  /* 0x0010000006067890 */ /* 0x000fc8000fffe1ff */
[----:B------:R-:W-:Y:S02]  /*1170*/  USHF.L.U32 UR7, UR6, 0xb, URZ ;  /* 0x0000000b06077899 */ /* 0x000fe400080006ff */
[----:B------:R-:W-:Y:S01]  /*1180*/  USHF.L.U32 UR6, UR6, 0x1, URZ ;  /* 0x0000000106067899 */ /* 0x000fe200080006ff */
[----:B------:R-:W-:Y:S01]  /*1190*/  ELECT P0, URZ, PT ;  /* 0x0000000000ff782f */ /* 0x000fe20003800000 */
[----:B------:R-:W1:Y:S10]  /*11a0*/  FENCE.VIEW.ASYNC.S ;  /* 0x00000000000073c6 */ /* 0x000e740000000000 */
[----:B-1----:R1:W2:Y:S01]  /*11b0*/  SYNCS.EXCH.64 URZ, [UR4+0x340], UR6 ;  /* 0x0003400604ff75b2 */ /* 0x0022a20008000100 */
[----:B------:R1:W1:Y:S01]  /*11c0*/  SYNCS.EXCH.64 URZ, [UR4+0x350], UR6 ;  /* 0x0003500604ff75b2 */ /* 0x0002620008000100 */
[----:B------:R1:W1:Y:S01]  /*11d0*/  SYNCS.EXCH.64 URZ, [UR4+0x348], UR6 ;  /* 0x0003480604ff75b2 */ /* 0x0002620008000100 */
[----:B------:R1:W1:Y:S01]  /*11e0*/  SYNCS.EXCH.64 URZ, [UR4+0x358], UR6 ;  /* 0x0003580604ff75b2 */ /* 0x0002620008000100 */
[----:B------:R-:W-:Y:S01]  /*11f0*/  NOP ;  /* 0x0000000000007918 */ /* 0x000fe20000000000 */
.L_x_15:
[----:B-1----:R-:W1:Y:S01]  /*1200*/  LDCU UR4, c[0x0][0x36c] ;  /* 0x00006d80ff0477ac */ /* 0x002e620008000800 */
[----:B------:R-:W-:Y:S01]  /*1210*/  ISETP.NE.OR P3, PT, R0, 0x2, !P3 ;  /* 0x000000020000780c */ /* 0x000fe20005f65670 */
[----:B------:R-:W-:Y:S01]  /*1220*/  NOP ;  /* 0x0000000000007918 */ /* 0x000fe20000000000 */
[----:B------:R-:W-:Y:S01]  /*1230*/  LOP3.LUT R0, R34, 0x1f, RZ, 0xc0, !PT ;  /* 0x0000001f22007812 */ /* 0x000fe200078ec0ff */
[----:B------:R-:W-:Y:S02]  /*1240*/  UISETP.NE.AND UP4, UPT, UR18, 0x2, UPT ;  /* 0x000000021200788c */ /* 0x000fe4000bf85270 */
[----:B------:R-:W-:Y:S02]  /*1250*/  UISETP.NE.AND UP5, UPT, UR18, URZ, UPT ;  /* 0x000000ff1200728c */ /* 0x000fe4000bfa5270 */
[----:B-1----:R-:W-:-:S09]  /*1260*/  UISETP.EQ.U32.AND UP6, UPT, UR4, 0x1, UPT ;  /* 0x000000010400788c */ /* 0x002fd2000bfc2070 */
[----:B------:R-:W-:Y:S05]  /*1270*/  BRA.U !UP6, `(.L_x_16) ;  /* 0x000000010e087547 */ /* 0x000fea000b800000 */
[----:B--2-4-:R-:W-:Y:S01]  /*1280*/  UCGABAR_ARV ;  /* 0x00000000000079c7 */ /* 0x014fe20008000000 */
[----:B------:R-:W-:Y:S05]  /*1290*/  BRA `(.L_x_17) ;  /* 0x0000000000047947 */ /* 0x000fea0003800000 */
.L_x_16:
[----:B--2-4-:R-:W-:Y:S01]  /*12a0*/  NOP ;  /* 0x0000000000007918 */ /* 0x014fe20000000000 */
.L_x_17:
[----:B------:R-:W1:Y:S01]  /*12b0*/  S2UR UR49, SR_CTAID.X ;  /* 0x00000000003179c3 */ /* 0x000e620000002500 */
[----:B------:R-:W-:-:S05]  /*12c0*/  CS2R.32 R29, SR_CgaSize ;  /* 0x00000000001d7805 */ /* 0x000fca0000008a00 */
[----:B------:R-:W-:-:S05]  /*12d0*/  IMAD R29, R29, -0xa0, RZ ;  /* 0xffffff601d1d7824 */ /* 0x000fca00078e02ff */
[----:B------:R-:W-:-:S14]  /*12e0*/  R2UR UR5, R29 ;  /* 0x000000001d0572ca */ /* 0x000fdc00000e0000 */
[----:B------:R-:W2:Y:S01]  /*12f0*/  LDCU UR5, c[0x0][UR5+0x2b0] ;  /* 0x00005600050577ac */ /* 0x000ea20008000800 */
[----:B------:R-:W-:-:S05]  /*1300*/  CS2R.32 R29, SR_CgaSize ;  /* 0x00000000001d7805 */ /* 0x000fca0000008a00 */
[----:B------:R-:W-:-:S05]  /*1310*/  IMAD R29, R29, -0xa0, RZ ;  /* 0xffffff601d1d7824 */ /* 0x000fca00078e02ff */
[----:B------:R-:W-:-:S14]  /*1320*/  R2UR UR4, R29 ;  /* 0x000000001d0472ca */ /* 0x000fdc00000e0000 */
[----:B------:R-:W4:Y:S01]  /*1330*/  LDCU UR4, c[0x0][UR4+0x2b4] ;  /* 0x00005680040477ac */ /* 0x000f220008000800 */
[----:B------:R-:W3:Y:S01]  /*1340*/  S2UR UR48, SR_CTAID.Y ;  /* 0x00000000003079c3 */ /* 0x000ee20000002600 */
[----:B------:R-:W-:-:S05]  /*1350*/  CS2R.32 R29, SR_CgaSize ;  /* 0x00000000001d7805 */ /* 0x000fca0000008a00 */
[----:B------:R-:W-:-:S05]  /*1360*/  IMAD R29, R29, -0xa0, RZ ;  /* 0xffffff601d1d7824 */ /* 0x000fca00078e02ff */
[----:B------:R-:W-:-:S14]  /*1370*/  R2UR UR6, R29 ;  /* 0x000000001d0672ca */ /* 0x000fdc00000e0000 */
[----:B------:R-:W4:Y:S01]  /*1380*/  LDCU UR6, c[0x0][UR6+0x2a0] ;  /* 0x00005400060677ac */ /* 0x000f220008000800 */
[----:B------:R-:W-:-:S05]  /*1390*/  CS2R.32 R29, SR_CgaSize ;  /* 0x00000000001d7805 */ /* 0x000fca0000008a00 */
[----:B------:R-:W-:-:S05]  /*13a0*/  IMAD R29, R29, -0xa0, RZ ;  /* 0xffffff601d1d7824 */ /* 0x000fca00078e02ff */
[----:B------:R-:W-:-:S14]  /*13b0*/  R2UR UR61, R29 ;  /* 0x000000001d3d72ca */ /* 0x000fdc00000e0000 */
[----:B------:R-:W4:Y:S01]  /*13c0*/  LDCU UR61, c[0x0][UR61+0x2a4] ;  /* 0x000054803d3d77ac */ /* 0x000f220008000800 */
[----:B------:R-:W-:Y:S01]  /*13d0*/  USHF.L.U32 UR25, UR51, 0x9, URZ ;  /* 0x0000000933197899 */ /* 0x000fe200080006ff */
[----:B------:R-:W4:Y:S01]  /*13e0*/  LDCU UR19, c[0x0][0xb24] ;  /* 0x00016480ff1377ac */ /* 0x000f220008000800 */
[----:B------:R-:W4:Y:S01]  /*13f0*/  LDCU UR41, c[0x0][0xb24] ;  /* 0x00016480ff2977ac */ /* 0x000f220008000800 */
[----:B-1----:R-:W-:Y:S01]  /*1400*/  I2FP.F32.U32 R3, UR49 ;  /* 0x0000003100037c45 */ /* 0x002fe20008201000 */
[----:B------:R-:W1:Y:S04]  /*1410*/  LDCU UR22, c[0x0][0xb30] ;  /* 0x00016600ff1677ac */ /* 0x000e680008000800 */
[----:B--2---:R-:W-:Y:S01]  /*1420*/  FMUL R3, R3, UR5 ;  /* 0x0000000503037c20 */ /* 0x004fe20008400000 */
[----:B------:R-:W-:Y:S01]  /*1430*/  ULOP3.LUT UR25, UR25, 0x200, URZ, 0xc0, !UPT ;  /* 0x0000020019197892 */ /* 0x000fe2000f8ec0ff */
[----:B---3--:R-:W-:-:S04]  /*1440*/  I2FP.F32.U32 R2, UR48 ;  /* 0x0000003000027c45 */ /* 0x008fc80008201000 */
[----:B------:R-:W2:Y:S01]  /*1450*/  F2I.U32.TRUNC.NTZ R3, R3 ;  /* 0x0000000300037305 */ /* 0x000ea2000020f000 */
[----:B----4-:R-:W-:-:S07]  /*1460*/  FMUL R2, R2, UR4 ;  /* 0x0000000402027c20 */ /* 0x010fce0008400000 */
[----:B------:R-:W3:Y:S01]  /*1470*/  F2I.U32.TRUNC.NTZ R2, R2 ;  /* 0x0000000200027305 */ /* 0x000ee2000020f000 */
[----:B--2---:R-:W-:Y:S02]  /*1480*/  R2UR UR5, R3 ;  /* 0x00000000030572ca */ /* 0x004fe400000e0000 */
[----:B---3--:R-:W-:Y:S02]  /*1490*/  R2UR UR4, R2 ;  /* 0x00000000020472ca */ /* 0x008fe400000e0000 */
[----:B------:R-:W-:-:S09]  /*14a0*/  PRMT R2, RZ, 0x7610, R2 ;  /* 0x00007610ff027816 */ /* 0x000fd20000000002 */
[----:B------:R-:W-:-:S04]  /*14b0*/  UIADD3 UR5, UPT, UPT, -UR5, URZ, URZ ;  /* 0x000000ff05057290 */ /* 0x000fc8000fffe1ff */
[----:B------:R-:W-:Y:S02]  /*14c0*/  UIMAD UR5, UR6, UR5, UR49 ;  /* 0x00000005060572a4 */ /* 0x000fe4000f8e0231 */
[----:B------:R-:W-:-:S04]  /*14d0*/  UIADD3 UR4, UPT, UPT, -UR4, URZ, URZ ;  /* 0x000000ff04047290 */ /* 0x000fc8000fffe1ff */
[----:B------:R-:W-:Y:S01]  /*14e0*/  IMAD.U32 R29, RZ, RZ, UR5 ;  /* 0x00000005ff1d7e24 */ /* 0x000fe2000f8e00ff */
[----:B------:R-:W-:Y:S01]  /*14f0*/  UIMAD UR61, UR61, UR4, UR48 ;  /* 0x000000043d3d72a4 */ /* 0x000fe2000f8e0230 */
[----:B-1----:R-:W-:Y:S11]  /*1500*/  BRA.U UP5, `(.L_x_18) ;  /* 0x0000000105287547 */ /* 0x002ff6000b800000 */
[----:B------:R-:W-:Y:S01]  /*1510*/  R2UR UR6, R29 ;  /* 0x000000001d0672ca */ /* 0x000fe200000e0000 */
[----:B------:R-:W-:-:S12]  /*1520*/  UISETP.NE.AND UP0, UPT, UR61, URZ, UPT ;  /* 0x000000ff3d00728c */ /* 0x000fd8000bf05270 */
[----:B------:R-:W-:-:S04]  /*1530*/  UISETP.EQ.OR UP0, UPT, UR6, URZ, !UP0 ;  /* 0x000000ff0600728c */ /* 0x000fc8000c702670 */
[----:B------:R-:W-:Y:S02]  /*1540*/  USEL UR5, URZ, 0x1, !UP0 ;  /* 0x00000001ff057887 */ /* 0x000fe4000c000000 */
[----:B------:R-:W-:-:S04]  /*1550*/  UISETP.NE.AND UP0, UPT, UR61, URZ, UPT ;  /* 0x000000ff3d00728c */ /* 0x000fc8000bf05270 */
[----:B------:R-:W-:Y:S02]  /*1560*/  USEL UR4, URZ, 0x2, UP0 ;  /* 0x00000002ff047887 */ /* 0x000fe40008000000 */
[----:B------:R-:W-:-:S04]  /*1570*/  UISETP.NE.AND UP0, UPT, UR6, 0x1, UPT ;  /* 0x000000010600788c */ /* 0x000fc8000bf05270 */
[----:B------:R-:W-:-:S04]  /*1580*/  USEL UR4, UR4, 0x2, UP0 ;  /* 0x0000000204047887 */ /* 0x000fc80008000000 */
[----:B------:R-:W-:-:S06]  /*1590*/  UIADD3 UR4, UPT, UPT, UR5, UR4, URZ ;  /* 0x0000000405047290 */ /* 0x000fcc000fffe0ff */
[----:B------:R-:W-:-:S07]  /*15a0*/  MOV R2, UR4 ;  /* 0x0000000400027c02 */ /* 0x000fce0008000f00 */
.L_x_18:
[----:B------:R-:W1:Y:S01]  /*15b0*/  S2UR UR36, SR_CTAID.Z ;  /* 0x00000000002479c3 */ /* 0x000e620000002700 */
[----:B------:R-:W-:-:S09]  /*15c0*/  UISETP.GE.AND UP0, UPT, UR19, 0x1, UPT ;  /* 0x000000011300788c */ /* 0x000fd2000bf06270 */
[----:B------:R-:W-:Y:S05]  /*15d0*/  BRA.U !UP0, `(.L_x_19) ;  /* 0x0000000108d07547 */ /* 0x000fea000b800000 */
[----:B------:R-:W2:Y:S01]  /*15e0*/  LDCU UR20, c[0x0][0xb0c] ;  /* 0x00016180ff1477ac */ /* 0x000ea20008000800 */
[----:B------:R-:W3:Y:S01]  /*15f0*/  LDCU.128 UR12, c[0x0][0xb10] ;  /* 0x00016200ff0c77ac */ /* 0x000ee20008000c00 */
[----:B------:R-:W4:Y:S01]  /*1600*/  LDCU UR6, c[0x0][0x370] ;  /* 0x00006e00ff0677ac */ /* 0x000f220008000800 */
[----:B------:R-:W1:Y:S01]  /*1610*/  LDCU UR7, c[0x0][0x374] ;  /* 0x00006e80ff0777ac */ /* 0x000e620008000800 */
[----:B------:R-:W1:Y:S01]  /*1620*/  LDCU UR21, c[0x0][0xb20] ;  /* 0x00016400ff1577ac */ /* 0x000e620008000800 */
[----:B--2---:R-:W-:Y:S02]  /*1630*/  UISETP.NE.AND UP0, UPT, UR20, 0x1, UPT ;  /* 0x000000011400788c */ /* 0x004fe4000bf05270 */
[----:B---3--:R-:W-:Y:S01]  /*1640*/  UIMAD.WIDE.U32 UR4, UR49, UR12, URZ ;  /* 0x0000000c310472a5 */ /* 0x008fe2000f8e00ff */
[----:B------:R-:W2:Y:S01]  /*1650*/  LDCU.64 UR8, c[0x0][0xb28] ;  /* 0x00016500ff0877ac */ /* 0x000ea20008000a00 */
[----:B----4-:R-:W-:Y:S02]  /*1660*/  UIMAD.WIDE.U32 UR10, UR6, UR12, URZ ;  /* 0x0000000c060a72a5 */ /* 0x010fe4000f8e00ff */
[----:B------:R-:W-:-:S02]  /*1670*/  USHF.R.U32.HI UR5, URZ, UR13, UR5 ;  /* 0x0000000dff057299 */ /* 0x000fc40008011605 */
[----:B------:R-:W-:Y:S02]  /*1680*/  UISETP.NE.AND UP2, UPT, UR19, 0x1, UPT ;  /* 0x000000011300788c */ /* 0x000fe4000bf45270 */
[----:B------:R-:W-:Y:S01]  /*1690*/  USEL UR5, UR49, UR5, !UP0 ;  /* 0x0000000531057287 */ /* 0x000fe2000c000000 */
[----:B------:R-:W-:Y:S01]  /*16a0*/  UMOV UR10, UR11 ;  /* 0x0000000b000a7c82 */ /* 0x000fe20008000000 */
[----:B------:R-:W-:Y:S02]  /*16b0*/  UIMAD.WIDE.U32 UR16, UR48, UR15, URZ ;  /* 0x0000000f301072a5 */ /* 0x000fe4000f8e00ff */
[----:B------:R-:W-:Y:S02]  /*16c0*/  @UP0 USHF.R.U32.HI UR6, URZ, UR13, UR10 ;  /* 0x0000000dff060299 */ /* 0x000fe4000801160a */
[----:B------:R-:W-:Y:S02]  /*16d0*/  UISETP.NE.AND UP0, UPT, UR14, 0x1, UPT ;  /* 0x000000010e00788c */ /* 0x000fe4000bf05270 */
[----:B-1----:R-:W-:-:S02]  /*16e0*/  UIMAD.WIDE.U32 UR10, UR7, UR15, URZ ;  /* 0x0000000f070a72a5 */ /* 0x002fc4000f8e00ff */
[----:B--2---:R-:W-:Y:S01]  /*16f0*/  UIMAD.WIDE.U32 UR12, UR6, UR8, URZ ;  /* 0x00000008060c72a5 */ /* 0x004fe2000f8e00ff */
[----:B------:R-:W-:Y:S02]  /*1700*/  UMOV UR4, UR17 ;  /* 0x0000001100047c82 */ /* 0x000fe40008000000 */
[----:B------:R-:W-:Y:S02]  /*1710*/  USHF.R.U32.HI UR4, URZ, UR21, UR4 ;  /* 0x00000015ff047299 */ /* 0x000fe40008011604 */
[----:B------:R-:W-:Y:S02]  /*1720*/  UMOV UR10, UR11 ;  /* 0x0000000b000a7c82 */ /* 0x000fe40008000000 */
[----:B------:R-:W-:Y:S01]  /*1730*/  UMOV UR12, UR13 ;  /* 0x0000000d000c7c82 */ /* 0x000fe20008000000 */
[----:B------:R-:W-:Y:S02]  /*1740*/  @UP0 USHF.R.U32.HI UR7, URZ, UR21, UR10 ;  /* 0x00000015ff070299 */ /* 0x000fe4000801160a */
[----:B------:R-:W-:-:S02]  /*1750*/  USEL UR4, UR48, UR4, !UP0 ;  /* 0x0000000430047287 */ /* 0x000fc4000c000000 */
[----:B------:R-:W-:Y:S02]  /*1760*/  UIMAD.WIDE.U32 UR10, UR7, UR8, URZ ;  /* 0x00000008070a72a5 */ /* 0x000fe4000f8e00ff */
[----:B------:R-:W-:Y:S02]  /*1770*/  @UP2 USHF.R.U32.HI UR6, URZ, UR9, UR12 ;  /* 0x00000009ff062299 */ /* 0x000fe4000801160c */
[----:B------:R-:W-:-:S03]  /*1780*/  UIMAD.WIDE.U32 UR12, UR4, UR8, URZ ;  /* 0x00000008040c72a5 */ /* 0x000fc6000f8e00ff */
[----:B------:R-:W-:Y:S02]  /*1790*/  UMOV UR10, UR11 ;  /* 0x0000000b000a7c82 */ /* 0x000fe40008000000 */
[----:B------:R-:W-:Y:S02]  /*17a0*/  @UP2 USHF.R.U32.HI UR7, URZ, UR9, UR10 ;  /* 0x00000009ff072299 */ /* 0x000fe4000801160a */
[----:B------:R-:W-:Y:S02]  /*17b0*/  UIMAD UR10, UR6, UR19, URZ ;  /* 0x00000013060a72a4 */ /* 0x000fe4000f8e02ff */
[----:B------:R-:W-:-:S04]  /*17c0*/  UIMAD UR7, UR7, UR19, URZ ;  /* 0x00000013070772a4 */ /* 0x000fc8000f8e02ff */
[----:B------:R-:W-:-:S03]  /*17d0*/  UISETP.GE.AND UP0, UPT, UR4, UR7, UPT ;  /* 0x000000070400728c */ /* 0x000fc6000bf06270 */
[----:B------:R-:W-:Y:S01]  /*17e0*/  UMOV UR7, UR13 ;  /* 0x0000000d00077c82 */ /* 0x000fe20008000000 */
[----:B------:R-:W-:Y:S02]  /*17f0*/  UISETP.GE.OR UP0, UPT, UR5, UR10, UP0 ;  /* 0x0000000a0500728c */ /* 0x000fe40008706670 */
[----:B------:R-:W-:Y:S02]  /*1800*/  UIMAD.WIDE.U32 UR10, UR5, UR8, URZ ;  /* 0x00000008050a72a5 */ /* 0x000fe4000f8e00ff */
[----:B------:R-:W-:Y:S02]  /*1810*/  USHF.R.U32.HI UR7, URZ, UR9, UR7 ;  /* 0x00000009ff077299 */ /* 0x000fe40008011607 */
[----:B------:R-:W-:Y:S02]  /*1820*/  UIADD3 UR10, UPT, UPT, -UR4, URZ, URZ ;  /* 0x000000ff040a7290 */ /* 0x000fe4000fffe1ff */
[----:B------:R-:W-:Y:S02]  /*1830*/  USEL UR7, UR4, UR7, !UP2 ;  /* 0x0000000704077287 */ /* 0x000fe4000d000000 */
[----:B------:R-:W-:Y:S01]  /*1840*/  UIMAD UR10, UR14, UR10, UR48 ;  /* 0x0000000a0e0a72a4 */ /* 0x000fe2000f8e0230 */
[----:B------:R-:W-:Y:S01]  /*1850*/  @!UP0 UMOV UR8, UR11 ;  /* 0x0000000b00088c82 */ /* 0x000fe20008000000 */
[----:B------:R-:W-:-:S02]  /*1860*/  UIADD3 UR11, UPT, UPT, -UR5, URZ, URZ ;  /* 0x000000ff050b7290 */ /* 0x000fc4000fffe1ff */
[----:B------:R-:W-:Y:S02]  /*1870*/  @!UP0 USHF.R.U32.HI UR8, URZ, UR9, UR8 ;  /* 0x00000009ff088299 */ /* 0x000fe40008011608 */
[----:B------:R-:W-:Y:S02]  /*1880*/  UIADD3 UR9, UPT, UPT, -UR7, URZ, URZ ;  /* 0x000000ff07097290 */ /* 0x000fe4000fffe1ff */
[----:B------:R-:W-:Y:S02]  /*1890*/  @!UP0 USEL UR8, UR5, UR8, !UP2 ;  /* 0x0000000805088287 */ /* 0x000fe4000d000000 */
[----:B------:R-:W-:Y:S02]  /*18a0*/  UIMAD UR9, UR19, UR9, UR4 ;  /* 0x00000009130972a4 */ /* 0x000fe4000f8e0204 */
[----:B------:R-:W-:Y:S02]  /*18b0*/  @!UP0 UIADD3 UR7, UPT, UPT, UR7, -UR8, URZ ;  /* 0x8000000807078290 */ /* 0x000fe4000fffe0ff */
[----:B------:R-:W-:-:S02]  /*18c0*/  @!UP0 UIMAD UR6, UR9, UR6, UR8 ;  /* 0x00000006090682a4 */ /* 0x000fc4000f8e0208 */
[----:B------:R-:W-:Y:S02]  /*18d0*/  @!UP0 UIMAD UR4, UR7, UR19, UR5 ;  /* 0x00000013070482a4 */ /* 0x000fe4000f8e0205 */
[----:B------:R-:W-:Y:S02]  /*18e0*/  UIMAD UR49, UR20, UR11, UR49 ;  /* 0x0000000b143172a4 */ /* 0x000fe4000f8e0231 */
[----:B------:R-:W-:Y:S01]  /*18f0*/  UIMAD UR48, UR4, UR14, UR10 ;  /* 0x0000000e043072a4 */ /* 0x000fe2000f8e020a */
[----:B------:R-:W-:Y:S02]  /*1900*/  @!UP0 UMOV UR5, UR6 ;  /* 0x0000000600058c82 */ /* 0x000fe40008000000 */
[----:B------:R-:W-:-:S12]  /*1910*/  UIMAD UR49, UR5, UR20, UR49 ;  /* 0x00000014053172a4 */ /* 0x000fd8000f8e0231 */
.L_x_19:
[----:B------:R-:W-:-:S09]  /*1920*/  UISETP.NE.AND UP0, UPT, UR22, 0x1, UPT ;  /* 0x000000011600788c */ /* 0x000fd2000bf05270 */
[----:B------:R-:W-:Y:S05]  /*1930*/  BRA.U UP0, `(.L_x_20) ;  /* 0x0000000100407547 */ /* 0x000fea000b800000 */
[----:B------:R-:W2:Y:S01]  /*1940*/  LDCU.128 UR8, c[0x0][0xb10] ;  /* 0x00016200ff0877ac */ /* 0x000ea20008000c00 */
[----:B------:R-:W3:Y:S01]  /*1950*/  LDCU UR12, c[0x0][0xb0c] ;  /* 0x00016180ff0c77ac */ /* 0x000ee20008000800 */
[----:B------:R-:W4:Y:S01]  /*1960*/  LDCU UR13, c[0x0][0xb20] ;  /* 0x00016400ff0d77ac */ /* 0x000f220008000800 */
[----:B--2---:R-:W-:Y:S02]  /*1970*/  UIMAD.WIDE.U32 UR4, UR49, UR8, URZ ;  /* 0x00000008310472a5 */ /* 0x004fe4000f8e00ff */
[----:B------:R-:W-:Y:S02]  /*1980*/  UIMAD.WIDE.U32 UR6, UR48, UR11, URZ ;  /* 0x0000000b300672a5 */ /* 0x000fe4000f8e00ff */
[----:B---3--:R-:W-:Y:S02]  /*1990*/  UISETP.NE.AND UP0, UPT, UR12, 0x1, UPT ;  /* 0x000000010c00788c */ /* 0x008fe4000bf05270 */
[----:B------:R-:W-:-:S03]  /*19a0*/  USHF.R.U32.HI UR5, URZ, UR9, UR5 ;  /* 0x00000009ff057299 */ /* 0x000fc60008011605 */
[----:B------:R-:W-:Y:S01]  /*19b0*/  UMOV UR4, UR7 ;  /* 0x0000000700047c82 */ /* 0x000fe20008000000 */
[----:B------:R-:W-:Y:S02]  /*19c0*/  USEL UR5, UR49, UR5, !UP0 ;  /* 0x0000000531057287 */ /* 0x000fe4000c000000 */
[----:B------:R-:W-:Y:S02]  /*19d0*/  UISETP.NE.AND UP0, UPT, UR10, 0x1, UPT ;  /* 0x000000010a00788c */ /* 0x000fe4000bf05270 */
[----:B----4-:R-:W-:-:S04]  /*19e0*/  USHF.R.U32.HI UR4, URZ, UR13, UR4 ;  /* 0x0000000dff047299 */ /* 0x010fc80008011604 */
[----:B------:R-:W-:-:S04]  /*19f0*/  USEL UR4, UR48, UR4, !UP0 ;  /* 0x0000000430047287 */ /* 0x000fc8000c000000 */
[----:B------:R-:W-:Y:S02]  /*1a00*/  UIADD3 UR6, UPT, UPT, UR5, -UR4, URZ ;  /* 0x8000000405067290 */ /* 0x000fe4000fffe0ff */
[----:B------:R-:W-:Y:S02]  /*1a10*/  UIADD3 UR4, UPT, UPT, -UR5, UR4, URZ ;  /* 0x0000000405047290 */ /* 0x000fe4000fffe1ff */
[----:B------:R-:W-:Y:S02]  /*1a20*/  UIMAD UR48, UR6, UR10, UR48 ;  /* 0x0000000a063072a4 */ /* 0x000fe4000f8e0230 */
[----:B------:R-:W-:-:S12]  /*1a30*/  UIMAD UR49, UR4, UR12, UR49 ;  /* 0x0000000c043172a4 */ /* 0x000fd8000f8e0231 */
.L_x_20:
[----:B------:R-:W-:Y:S01]  /*1a40*/  UISETP.NE.AND UP0, UPT, UR18, 0x2, UPT ;  /* 0x000000021200788c */ /* 0x000fe2000bf05270 */
[----:B------:R-:W-:Y:S09]  /*1a50*/  BRA.U !UP6, `(.L_x_21) ;  /* 0x000000010e0c7547 */ /* 0x000ff2000b800000 */
[----:B------:R-:W-:Y:S01]  /*1a60*/  UCGABAR_WAIT ;  /* 0x0000000000007dc7 */ /* 0x000fe20008000000 */
[----:B------:R-:W-:Y:S01]  /*1a70*/  CCTL.IVALL ;  /* 0x00000000ff00798f */ /* 0x000fe20002000000 */
[----:B------:R-:W-:Y:S05]  /*1a80*/  BRA `(.L_x_22) ;  /* 0x0000000000047947 */ /* 0x000fea0003800000 */
.L_x_21:
[----:B------:R-:W-:Y:S06]  /*1a90*/  BAR.SYNC.DEFER_BLOCKING 0x0 ;  /* 0x0000000000007b1d */ /* 0x000fec0000010000 */
.L_x_22:
[----:B------:R-:W-:Y:S05]  /*1aa0*/  BRA.U UP0, `(.L_x_23) ;  /* 0x0000002900647547 */ /* 0x000fea000b800000 */
[----:B------:R-:W2:Y:S01]  /*1ab0*/  LDCU UR6, c[0x0][0x38c] ;  /* 0x00007180ff0677ac */ /* 0x000ea20008000800 */
[----:B------:R-:W-:Y:S01]  /*1ac0*/  PLOP3.LUT P1, PT, PT, PT, UP3, 0x80, 0x8 ;  /* 0x000000000008781c */ /* 0x000fe20003f2f038 */
[----:B------:R-:W-:Y:S01]  /*1ad0*/  IMAD.MOV.U32 R12, RZ, RZ, 0x1 ;  /* 0x00000001ff0c7424 */ /* 0x000fe200078e00ff */
[----:B------:R-:W-:Y:S01]  /*1ae0*/  ISETP.EQ.OR P2, PT, R0, RZ, P3 ;  /* 0x000000ff0000720c */ /* 0x000fe20001f42670 */
[----:B------:R-:W-:Y:S01]  /*1af0*/  UISETP.NE.AND UP1, UPT, UR18, URZ, UPT ;  /* 0x000000ff1200728c */ /* 0x000fe2000bf25270 */
[----:B------:R-:W-:Y:S01]  /*1b00*/  PLOP3.LUT P1, PT, P1, PT, PT, 0x8, 0x80 ;  /* 0x000000000080781c */ /* 0x000fe20000f2e170 */
[----:B------:R-:W-:Y:S01]  /*1b10*/  USEL UR24, URZ, 0x1, UP4 ;  /* 0x00000001ff187887 */ /* 0x000fe2000a000000 */
[----:B------:R-:W-:Y:S01]  /*1b20*/  CS2R R10, SRZ ;  /* 0x00000000000a7805 */ /* 0x000fe2000001ff00 */
[----:B------:R-:W-:Y:S01]  /*1b30*/  IMAD.MOV.U32 R9, RZ, RZ, RZ ;  /* 0x000000ffff097224 */ /* 0x000fe200078e00ff */
[----:B------:R-:W3:Y:S01]  /*1b40*/  LDCU UR39, c[0x0][0x370] ;  /* 0x00006e00ff2777ac */ /* 0x000ee20008000800 */
[----:B------:R-:W-:Y:S01]  /*1b50*/  IMAD.MOV.U32 R8, RZ, RZ, 0x1 ;  /* 0x00000001ff087424 */ /* 0x000fe200078e00ff */
[----:B------:R-:W4:Y:S01]  /*1b60*/  LDCU.64 UR28, c[0x0][0x348] ;  /* 0x00006900ff1c77ac */ /* 0x000f220008000a00 */
[----:B------:R-:W-:-:S02]  /*1b70*/  USHF.R.U32.HI UR44, URZ, 0x6, UR25 ;  /* 0x00000006ff2c7899 */ /* 0x000fc40008011619 */
[----:B--2---:R-:W-:Y:S02]  /*1b80*/  UIADD3 UR5, UPT, UPT, UR6, 0x3f, URZ ;  /* 0x0000003f06057890 */ /* 0x004fe4000fffe0ff */
[----:B------:R-:W-:Y:S02]  /*1b90*/  UIADD3 UR45, UPT, UPT, UR6, 0x7e, URZ ;  /* 0x0000007e062d7890 */ /* 0x000fe4000fffe0ff */
[----:B------:R-:W-:Y:S01]  /*1ba0*/  USHF.R.S32.HI UR4, URZ, 0x1f, UR5 ;  /* 0x0000001fff047899 */ /* 0x000fe20008011405 */
[----:B------:R-:W2:Y:S03]  /*1bb0*/  LDCU UR38, c[0x0][0x374] ;  /* 0x00006e80ff2677ac */ /* 0x000ea60008000800 */
[----:B------:R-:W-:Y:S02]  /*1bc0*/  ULEA.HI UR4, UR4, UR5, URZ, 0x6 ;  /* 0x0000000504047291 */ /* 0x000fe4000f8f30ff */
[----:B------:R-:W-:-:S02]  /*1bd0*/  USEL UR24, UR24, 0x2, UP1 ;  /* 0x0000000218187887 */ /* 0x000fc40008800000 */
[----:B------:R-:W-:Y:S02]  /*1be0*/  USHF.R.S32.HI UR42, URZ, 0x6, UR4 ;  /* 0x00000006ff2a7899 */ /* 0x000fe40008011404 */
[----:B------:R-:W-:Y:S02]  /*1bf0*/  UIADD3 UR4, UPT, UPT, UR6, -0x1, URZ ;  /* 0xffffffff06047890 */ /* 0x000fe4000fffe0ff */
[----:B------:R-:W-:Y:S02]  /*1c00*/  UISETP.LT.U32.AND UP0, UPT, UR42, 0x2c, UPT ;  /* 0x0000002c2a00788c */ /* 0x000fe4000bf01070 */
[----:B------:R-:W-:Y:S02]  /*1c10*/  UISETP.GE.U32.AND UP2, UPT, UR4, -0x7f, UPT ;  /* 0xffffff810400788c */ /* 0x000fe4000bf46070 */
[----:B------:R-:W-:Y:S01]  /*1c20*/  USEL UR40, UR42, 0x2c, UP0 ;  /* 0x0000002c2a287887 */ /* 0x000fe20008000000 */
[----:B------:R-:W-:-:S03]  /*1c30*/  UMOV UR5, URZ ;  /* 0x000000ff00057c82 */ /* 0x000fc60008000000 */
[----:B------:R-:W-:Y:S02]  /*1c40*/  UIADD3 UR21, UPT, UPT, UR40, -0x1, URZ ;  /* 0xffffffff28157890 */ /* 0x000fe4000fffe0ff */
[----:B------:R-:W-:-:S03]  /*1c50*/  UIADD3 UR43, UPT, UPT, UR42, -UR40, URZ ;  /* 0x800000282a2b7290 */ /* 0x000fc6000fffe0ff */
[----:B------:R-:W-:-:S04]  /*1c60*/  @UP2 UIADD3 UR21, UPT, UPT, UR40, URZ, URZ ;  /* 0x000000ff28152290 */ /* 0x000fc8000fffe0ff */
[----:B--234-:R-:W-:-:S12]  /*1c70*/  UIADD3 UR21, UPT, UPT, UR21, 0x1, URZ ;  /* 0x0000000115157890 */ /* 0x01cfd8000fffe0ff */
.L_x_43:
[----:B------:R-:W-:Y:S01]  /*1c80*/  UISETP.NE.AND UP0, UPT, UR51, URZ, UPT ;  /* 0x000000ff3300728c */ /* 0x000fe2000bf05270 */
[----:B------:R-:W2:Y:S08]  /*1c90*/  S2UR UR51, SR_CgaCtaId ;  /* 0x00000000003379c3 */ /* 0x000eb00000008800 */
[----:B-1----:R-:W-:Y:S05]  /*1ca0*/  BRA.U UP0, `(.L_x_24) ;  /* 0x0000000100347547 */ /* 0x002fea000b800000 */
[----:B------:R-:W3:Y:S01]  /*1cb0*/  S2R R0, SR_CgaCtaId ;  /* 0x0000000000007919 */ /* 0x000ee20000008800 */
[----:B------:R-:W-:Y:S02]  /*1cc0*/  MOV R3, 0x400 ;  /* 0x0000040000037802 */ /* 0x000fe40000000f00 */
[----:B------:R-:W-:Y:S02]  /*1cd0*/  SHF.L.U32 R2, R8, 0x1f, RZ ;  /* 0x0000001f08027819 */ /* 0x000fe400000006ff */
[----:B---3--:R-:W-:-:S05]  /*1ce0*/  LEA R0, R0, R3, 0x18 ;  /* 0x0000000300007211 */ /* 0x008fca00078ec0ff */
[----:B------:R-:W-:-:S04]  /*1cf0*/  IMAD R3, R9, 0x8, R0 ;  /* 0x0000000809037824 */ /* 0x000fc800078e0200 */
[----:B------:R-:W3:Y:S02]  /*1d00*/  SYNCS.PHASECHK.TRANS64.TRYWAIT P0, [R3+URZ+0x350], R2 ;  /* 0x00035002030075a7 */ /* 0x000ee400080011ff */
[----:B---3--:R-:W-:Y:S05]  /*1d10*/  @!P0 BRA `(.L_x_25) ;  /* 0x0000005c00288947 */ /* 0x008fea0003800000 */
.L_x_138:
[----:B------:R-:W-:Y:S01]  /*1d20*/  VIADD R9, R9, 0x1 ;  /* 0x0000000109097836 */ /* 0x000fe20000000000 */
[----:B------:R3:W-:Y:S04]  /*1d30*/  SYNCS.ARRIVE.TRANS64.A1T0 RZ, [R3+URZ+0x340], RZ ;  /* 0x000340ff03ff79a7 */ /* 0x0007e800081000ff */
[----:B------:R-:W-:-:S04]  /*1d40*/  ISETP.NE.AND P0, PT, R9, 0x2, PT ;  /* 0x000000020900780c */ /* 0x000fc80003f05270 */
[----:B------:R-:W-:Y:S02]  /*1d50*/  SEL R9, R9, RZ, P0 ;  /* 0x000000ff09097207 */ /* 0x000fe40000000000 */
[----:B---3--:R-:W-:-:S04]  /*1d60*/  SEL R3, RZ, 0x1, P0 ;  /* 0x00000001ff037807 */ /* 0x008fc80000000000 */
[----:B------:R-:W-:-:S07]  /*1d70*/  LOP3.LUT R8, R8, R3, RZ, 0x3c, !PT ;  /* 0x0000000308087212 */ /* 0x000fce00078e3cff */
.L_x_24:
[----:B------:R-:W-:Y:S01]  /*1d80*/  UMOV UR6, 0x400 ;  /* 0x0000040000067882 */ /* 0x000fe20000000000 */
[----:B------:R-:W-:Y:S01]  /*1d90*/  SHF.L.U32 R0, R12, 0x1f, RZ ;  /* 0x0000001f0c007819 */ /* 0x000fe200000006ff */
[----:B--2---:R-:W-:Y:S02]  /*1da0*/  ULEA UR6, UR51, UR6, 0x18 ;  /* 0x0000000633067291 */ /* 0x004fe4000f8ec0ff */
[----:B------:R-:W-:Y:S02]  /*1db0*/  UISETP.GE.U32.AND UP0, UPT, UR45, 0x7f, UPT ;  /* 0x0000007f2d00788c */ /* 0x000fe4000bf06070 */
[----:B------:R-:W-:Y:S02]  /*1dc0*/  ULEA UR4, UR5, UR6, 0x3 ;  /* 0x0000000605047291 */ /* 0x000fe4000f8e18ff */
[----:B------:R-:W-:Y:S02]  /*1dd0*/  USHF.L.U32 UR35, UR49, 0x6, URZ ;  /* 0x0000000631237899 */ /* 0x000fe400080006ff */
[----:B------:R-:W-:Y:S01]  /*1de0*/  ULEA UR11, UR48, UR44, 0x4 ;  /* 0x0000002c300b7291 */ /* 0x000fe2000f8e20ff */
[----:B------:R-:W-:-:S04]  /*1df0*/  UMOV UR13, URZ ;  /* 0x000000ff000d7c82 */ /* 0x000fc80008000000 */
[----:B------:R2:W3:Y:S01]  /*1e00*/  SYNCS.PHASECHK.TRANS64.TRYWAIT P0, [UR4+0x160], R0 ;  /* 0x00016000ff0075a7 */ /* 0x0004e20008001104 */
[----:B------:R-:W-:Y:S06]  /*1e10*/  BRA.U !UP0, `(.L_x_26) ;  /* 0x0000000108bc7547 */ /* 0x000fec000b800000 */
[----:B------:R-:W-:Y:S01]  /*1e20*/  UMOV UR7, URZ ;  /* 0x000000ff00077c82 */ /* 0x000fe20008000000 */
[----:B------:R-:W-:-:S05]  /*1e30*/  UMOV UR4, UR5 ;  /* 0x0000000500047c82 */ /* 0x000fca0008000000 */
.L_x_32:
[----:B------:R-:W-:Y:S01]  /*1e40*/  ULEA UR33, UR4, UR6, 0x3 ;  /* 0x0000000604217291 */ /* 0x000fe2000f8e18ff */
[----:B---3--:R-:W-:Y:S01]  /*1e50*/  @!P3 MOV R2, 0x1400 ;  /* 0x000014000002b802 */ /* 0x008fe20000000f00 */
[----:B-1-34-:R-:W-:Y:S10]  /*1e60*/  @P0 BRA `(.L_x_27) ;  /* 0x00000000000c0947 */ /* 0x01aff40003800000 */
[----:B------:R-:W-:-:S04]  /*1e70*/  SHF.L.U32 R3, R12, 0x1f, RZ ;  /* 0x0000001f0c037819 */ /* 0x000fc800000006ff */
[----:B------:R-:W3:Y:S02]  /*1e80*/  SYNCS.PHASECHK.TRANS64.TRYWAIT P0, [UR33+0x160], R3 ;  /* 0x00016003ff0075a7 */ /* 0x000ee40008001121 */
[----:B---3--:R-:W-:Y:S05]  /*1e90*/  @!P0 BRA `(.L_x_28) ;  /* 0x0000005800dc8947 */ /* 0x008fea0003800000 */
.L_x_27:
[----:B------:R3:W-:Y:S01]  /*1ea0*/  @!P3 SYNCS.ARRIVE.TRANS64 RZ, [UR33], R2 ;  /* 0x00000002ffffb9a7 */ /* 0x0007e20008000021 */
[----:B------:R-:W-:-:S04]  /*1eb0*/  ULOP3.LUT UR5, UR24, 0x2, URZ, 0xfc, !UPT ;  /* 0x0000000218057892 */ /* 0x000fc8000f8efcff */
[----:B------:R-:W-:-:S09]  /*1ec0*/  UISETP.NE.AND UP0, UPT, UR5, 0x2, UPT ;  /* 0x000000020500788c */ /* 0x000fd2000bf05270 */
[----:B------:R-:W-:Y:S05]  /*1ed0*/  BRA.U UP0, `(.L_x_29) ;  /* 0x0000000100047547 */ /* 0x000fea000b800000 */
[----:B-1----:R-:W-:Y:S05]  /*1ee0*/  BPT.TRAP 0x1 ;  /* 0x000000040000795c */ /* 0x002fea0000300000 */
.L_x_29:
[----:B------:R-:W-:Y:S04]  /*1ef0*/  BSSY.RECONVERGENT B0, `(.L_x_30) ;  /* 0x0000003000007945 */ /* 0x000fe80003800200 */
[----:B------:R-:W-:Y:S05]  /*1f00*/  @P2 BRA `(.L_x_31) ;  /* 0x0000000000042947 */ /* 0x000fea0003800000 */
[----:B-1----:R-:W-:Y:S05]  /*1f10*/  BPT.TRAP 0x1 ;  /* 0x000000040000795c */ /* 0x002fea0000300000 */
.L_x_31:
[----:B-1----:R-:W-:Y:S05]  /*1f20*/  BSYNC.RECONVERGENT B0 ;  /* 0x0000000000007941 */ /* 0x002fea0003800200 */
.L_x_30:
[----:B------:R-:W-:Y:S02]  /*1f30*/  UIADD3 UR5, UPT, UPT, UR4, 0x1, URZ ;  /* 0x0000000104057890 */ /* 0x000fe4000fffe0ff */
[----:B------:R-:W-:Y:S02]  /*1f40*/  USHF.L.U32 UR34, UR7, 0x6, URZ ;  /* 0x0000000607227899 */ /* 0x000fe400080006ff */
[----:B------:R-:W-:Y:S02]  /*1f50*/  UISETP.NE.AND UP0, UPT, UR5, 0x2c, UPT ;  /* 0x0000002c0500788c */ /* 0x000fe4000bf05270 */
[----:B------:R-:W-:Y:S02]  /*1f60*/  UIADD3 UR7, UPT, UPT, UR7, 0x1, URZ ;  /* 0x0000000107077890 */ /* 0x000fe4000fffe0ff */
[----:B------:R-:W-:Y:S02]  /*1f70*/  USEL UR9, URZ, 0x1, UP0 ;  /* 0x00000001ff097887 */ /* 0x000fe40008000000 */
[----:B------:R-:W-:-:S02]  /*1f80*/  USEL UR5, UR5, URZ, UP0 ;  /* 0x000000ff05057287 */ /* 0x000fc40008000000 */
[----:B------:R-:W-:Y:S02]  /*1f90*/  UIADD3 UR14, UP0, UPT, UR28, 0x180, URZ ;  /* 0x000001801c0e7890 */ /* 0x000fe4000ff1e0ff */
[----:B------:R-:W-:Y:S01]  /*1fa0*/  ULEA UR8, UR5, UR6, 0x3 ;  /* 0x0000000605087291 */ /* 0x000fe2000f8e18ff */
[----:B------:R-:W-:Y:S01]  /*1fb0*/  LOP3.LUT R12, R12, UR9, RZ, 0x3c, !PT ;  /* 0x000000090c0c7c12 */ /* 0x000fe2000f8e3cff */
[----:B------:R-:W-:Y:S02]  /*1fc0*/  ULEA UR32, UR4, UR6, 0xc ;  /* 0x0000000604207291 */ /* 0x000fe4000f8e60ff */
[----:B------:R-:W-:Y:S01]  /*1fd0*/  UIADD3 UR16, UP1, UPT, UR28, 0x80, URZ ;  /* 0x000000801c107890 */ /* 0x000fe2000ff3e0ff */
[----:B--2---:R-:W-:Y:S01]  /*1fe0*/  SHF.L.U32 R0, R12, 0x1f, RZ ;  /* 0x0000001f0c007819 */ /* 0x004fe200000006ff */
[----:B------:R-:W-:Y:S02]  /*1ff0*/  UIADD3.X UR15, UPT, UPT, URZ, UR29, URZ, UP0, !UPT ;  /* 0x0000001dff0f7290 */ /* 0x000fe400087fe4ff */
[----:B------:R-:W-:Y:S01]  /*2000*/  UISETP.NE.AND UP0, UPT, UR7, UR21, UPT ;  /* 0x000000150700728c */ /* 0x000fe2000bf05270 */
[----:B------:R4:W1:Y:S01]  /*2010*/  SYNCS.PHASECHK.TRANS64.TRYWAIT P0, [UR8+0x160], R0 ;  /* 0x00016000ff0075a7 */ /* 0x0008620008001108 */
[----:B------:R-:W-:-:S02]  /*2020*/  ULEA UR8, UR4, UR25, 0xa ;  /* 0x0000001904087291 */ /* 0x000fc4000f8e50ff */
[----:B------:R-:W-:Y:S02]  /*2030*/  UIADD3.X UR17, UPT, UPT, URZ, UR29, URZ, UP1, !UPT ;  /* 0x0000001dff117290 */ /* 0x000fe40008ffe4ff */
[----:B------:R-:W-:Y:S02]  /*2040*/  UIADD3 UR32, UPT, UPT, UR32, 0xc80, URZ ;  /* 0x00000c8020207890 */ /* 0x000fe4000fffe0ff */
[----:B------:R-:W-:Y:S01]  /*2050*/  UIADD3 UR8, UPT, UPT, UR6, 0x2cc80, UR8 ;  /* 0x0002cc8006087890 */ /* 0x000fe2000fffe008 */
[----:B------:R-:W-:Y:S01]  /*2060*/  UMOV UR18, 0x0 ;  /* 0x0000000000127882 */ /* 0x000fe20000000000 */
[----:B------:R-:W-:Y:S01]  /*2070*/  UMOV UR19, 0x10000000 ;  /* 0x1000000000137882 */ /* 0x000fe20000000000 */
[----:B------:R-:W-:Y:S01]  /*2080*/  UMOV UR4, 0x30000 ;  /* 0x0003000000047882 */ /* 0x000fe20000000000 */
[----:B------:R-:W-:Y:S01]  /*2090*/  UMOV UR12, UR36 ;  /* 0x00000024000c7c82 */ /* 0x000fe20008000000 */
[----:B------:R-:W-:Y:S01]  /*20a0*/  UMOV UR9, UR33 ;  /* 0x0000002100097c82 */ /* 0x000fe20008000000 */
[----:B------:R-:W-:Y:S01]  /*20b0*/  UMOV UR10, UR34 ;  /* 0x00000022000a7c82 */ /* 0x000fe20008000000 */
[----:B------:R-:W-:Y:S01]  /*20c0*/  UTMALDG.3D [UR32], [UR16], desc[UR18] ;  /* 0x00001220100075b4 */ /* 0x000fe20008011000 */
[----:B------:R-:W-:Y:S01]  /*20d0*/  UMOV UR13, UR21 ;  /* 0x00000015000d7c82 */ /* 0x000fe20008000000 */
[----:B------:R2:W-:Y:S02]  /*20e0*/  UTMALDG.3D.MULTICAST [UR8], [UR14], UR4, desc[UR18] ;  /* 0x000012080e0073b4 */ /* 0x0005e40008011804 */
[----:B--2---:R-:W-:Y:S01]  /*20f0*/  UMOV UR4, UR5 ;  /* 0x0000000500047c82 */ /* 0x004fe20008000000 */
[----:B------:R-:W-:Y:S05]  /*2100*/  BRA.U UP0, `(.L_x_32) ;  /* 0xfffffffd004c7547 */ /* 0x000fea000b83ffff */
.L_x_26:
[----:B------:R-:W-:Y:S01]  /*2110*/  ULEA UR4, UR5, UR6, 0x3 ;  /* 0x0000000605047291 */ /* 0x000fe2000f8e18ff */
[----:B--2-4-:R-:W-:Y:S01]  /*2120*/  SHF.L.U32 R0, R12, 0x1f, RZ ;  /* 0x0000001f0c007819 */ /* 0x014fe200000006ff */
[----:B------:R-:W-:Y:S01]  /*2130*/  @!P1 SYNCS.ARRIVE.TRANS64.A1T0 RZ, [UR6+0x2d8], RZ ;  /* 0x0002d8ffffff99a7 */ /* 0x000fe20008100006 */
[----:B------:R-:W-:-:S06]  /*2140*/  UISETP.GT.AND UP0, UPT, UR42, UR40, UPT ;  /* 0x000000282a00728c */ /* 0x000fcc000bf04270 */
[----:B-1-3--:R1:W2:Y:S03]  /*2150*/  SYNCS.PHASECHK.TRANS64.TRYWAIT P0, [UR4+0x160], R0 ;  /* 0x00016000ff0075a7 */ /* 0x00a2a60008001104 */
[----:B------:R-:W-:Y:S05]  /*2160*/  BRA.U !UP0, `(.L_x_33) ;  /* 0x0000000108c07547 */ /* 0x000fea000b800000 */
[----:B------:R-:W-:Y:S01]  /*2170*/  UIADD3 UR26, UPT, UPT, UR43, UR13, URZ ;  /* 0x0000000d2b1a7290 */ /* 0x000fe2000fffe0ff */
[----:B------:R-:W-:-:S11]  /*2180*/  UMOV UR4, UR5 ;  /* 0x0000000500047c82 */ /* 0x000fd60008000000 */
.L_x_39:
[----:B------:R-:W-:Y:S01]  /*2190*/  ULEA UR17, UR4, UR6, 0x3 ;  /* 0x0000000604117291 */ /* 0x000fe2000f8e18ff */
[----:B--2---:R-:W-:Y:S01]  /*21a0*/  @!P3 MOV R2, 0x1400 ;  /* 0x000014000002b802 */ /* 0x004fe20000000f00 */
[----:B--234-:R-:W-:Y:S10]  /*21b0*/  @P0 BRA `(.L_x_34) ;  /* 0x00000000000c0947 */ /* 0x01cff40003800000 */
[----:B------:R-:W-:-:S04]  /*21c0*/  SHF.L.U32 R3, R12, 0x1f, RZ ;  /* 0x0000001f0c037819 */ /* 0x000fc800000006ff */
[----:B------:R-:W2:Y:S02]  /*21d0*/  SYNCS.PHASECHK.TRANS64.TRYWAIT P0, [UR17+0x160], R3 ;  /* 0x00016003ff0075a7 */ /* 0x000ea40008001111 */
[----:B--2---:R-:W-:Y:S05]  /*21e0*/  @!P0 BRA `(.L_x_35) ;  /* 0x0000005800208947 */ /* 0x004fea0003800000 */
.L_x_34:
[----:B------:R2:W-:Y:S01]  /*21f0*/  @!P3 SYNCS.ARRIVE.TRANS64 RZ, [UR17], R2 ;  /* 0x00000002ffffb9a7 */ /* 0x0005e20008000011 */
[----:B------:R-:W-:-:S04]  /*2200*/  ULOP3.LUT UR5, UR24, 0x2, URZ, 0xfc, !UPT ;  /* 0x0000000218057892 */ /* 0x000fc8000f8efcff */
[----:B------:R-:W-:-:S09]  /*2210*/  UISETP.NE.AND UP0, UPT, UR5, 0x2, UPT ;  /* 0x000000020500788c */ /* 0x000fd2000bf05270 */
[----:B------:R-:W-:Y:S05]  /*2220*/  BRA.U UP0, `(.L_x_36) ;  /* 0x0000000100047547 */ /* 0x000fea000b800000 */
[----:B------:R-:W-:Y:S05]  /*2230*/  BPT.TRAP 0x1 ;  /* 0x000000040000795c */ /* 0x000fea0000300000 */
.L_x_36:
[----:B------:R-:W-:Y:S04]  /*2240*/  BSSY.RECONVERGENT B0, `(.L_x_37) ;  /* 0x0000003000007945 */ /* 0x000fe80003800200 */
[----:B------:R-:W-:Y:S05]  /*2250*/  @P2 BRA `(.L_x_38) ;  /* 0x0000000000042947 */ /* 0x000fea0003800000 */
[----:B------:R-:W-:Y:S05]  /*2260*/  BPT.TRAP 0x1 ;  /* 0x000000040000795c */ /* 0x000fea0000300000 */
.L_x_38:
[----:B------:R-:W-:Y:S05]  /*2270*/  BSYNC.RECONVERGENT B0 ;  /* 0x0000000000007941 */ /* 0x000fea0003800200 */
.L_x_37:
[----:B------:R-:W-:Y:S02]  /*2280*/  UIADD3 UR5, UPT, UPT, UR4, 0x1, URZ ;  /* 0x0000000104057890 */ /* 0x000fe4000fffe0ff */
[----:B------:R-:W-:Y:S02]  /*2290*/  USHF.L.U32 UR18, UR13, 0x6, URZ ;  /* 0x000000060d127899 */ /* 0x000fe400080006ff */
[----:B------:R-:W-:Y:S02]  /*22a0*/  UISETP.NE.AND UP0, UPT, UR5, 0x2c, UPT ;  /* 0x0000002c0500788c */ /* 0x000fe4000bf05270 */
[----:B------:R-:W-:Y:S02]  /*22b0*/  UIADD3 UR13, UPT, UPT, UR13, 0x1, URZ ;  /* 0x000000010d0d7890 */ /* 0x000fe4000fffe0ff */
[----:B------:R-:W-:Y:S02]  /*22c0*/  USEL UR8, URZ, 0x1, UP0 ;  /* 0x00000001ff087887 */ /* 0x000fe40008000000 */
[----:B------:R-:W-:-:S02]  /*22d0*/  USEL UR5, UR5, URZ, UP0 ;  /* 0x000000ff05057287 */ /* 0x000fc40008000000 */
[----:B------:R-:W-:Y:S02]  /*22e0*/  UIADD3 UR14, UP0, UPT, UR28, 0x180, URZ ;  /* 0x000001801c0e7890 */ /* 0x000fe4000ff1e0ff */
[----:B------:R-:W-:Y:S01]  /*22f0*/  LOP3.LUT R12, R12, UR8, RZ, 0x3c, !PT ;  /* 0x000000080c0c7c12 */ /* 0x000fe2000f8e3cff */
[----:B------:R-:W-:Y:S02]  /*2300*/  ULEA UR16, UR4, UR6, 0xc ;  /* 0x0000000604107291 */ /* 0x000fe4000f8e60ff */
[----:B------:R-:W-:Y:S01]  /*2310*/  UIADD3 UR22, UP1, UPT, UR28, 0x80, URZ ;  /* 0x000000801c167890 */ /* 0x000fe2000ff3e0ff */
[----:B-1----:R-:W-:Y:S01]  /*2320*/  SHF.L.U32 R0, R12, 0x1f, RZ ;  /* 0x0000001f0c007819 */ /* 0x002fe200000006ff */
[----:B------:R-:W-:Y:S02]  /*2330*/  UIADD3.X UR15, UPT, UPT, URZ, UR29, URZ, UP0, !UPT ;  /* 0x0000001dff0f7290 */ /* 0x000fe400087fe4ff */
[----:B------:R-:W-:Y:S02]  /*2340*/  ULEA UR8, UR4, UR25, 0xa ;  /* 0x0000001904087291 */ /* 0x000fe4000f8e50ff */
[----:B------:R-:W-:-:S02]  /*2350*/  UISETP.NE.AND UP0, UPT, UR13, UR26, UPT ;  /* 0x0000001a0d00728c */ /* 0x000fc4000bf05270 */
[----:B------:R-:W-:Y:S02]  /*2360*/  ULEA UR7, UR5, UR6, 0x3 ;  /* 0x0000000605077291 */ /* 0x000fe4000f8e18ff */
[----:B------:R-:W-:Y:S02]  /*2370*/  UIADD3 UR16, UPT, UPT, UR16, 0xc80, URZ ;  /* 0x00000c8010107890 */ /* 0x000fe4000fffe0ff */
[----:B------:R-:W-:Y:S02]  /*2380*/  UIADD3.X UR23, UPT, UPT, URZ, UR29, URZ, UP1, !UPT ;  /* 0x0000001dff177290 */ /* 0x000fe40008ffe4ff */
[----:B------:R-:W-:Y:S01]  /*2390*/  UIADD3 UR8, UPT, UPT, UR6, 0x2cc80, UR8 ;  /* 0x0002cc8006087890 */ /* 0x000fe2000fffe008 */
[----:B------:R-:W-:Y:S01]  /*23a0*/  UMOV UR30, 0x0 ;  /* 0x00000000001e7882 */ /* 0x000fe20000000000 */
[----:B------:R-:W-:Y:S01]  /*23b0*/  UMOV UR31, 0x10000000 ;  /* 0x10000000001f7882 */ /* 0x000fe20000000000 */
[----:B------:R-:W-:Y:S01]  /*23c0*/  UMOV UR19, UR35 ;  /* 0x0000002300137c82 */ /* 0x000fe20008000000 */
[----:B------:R-:W-:Y:S01]  /*23d0*/  UMOV UR20, UR36 ;  /* 0x0000002400147c82 */ /* 0x000fe20008000000 */
[----:B------:R3:W4:Y:S01]  /*23e0*/  SYNCS.PHASECHK.TRANS64.TRYWAIT P0, [UR7+0x160], R0 ;  /* 0x00016000ff0075a7 */ /* 0x0007220008001107 */
[----:B------:R-:W-:Y:S01]  /*23f0*/  UMOV UR4, 0x30000 ;  /* 0x0003000000047882 */ /* 0x000fe20000000000 */
[----:B------:R-:W-:Y:S01]  /*2400*/  UMOV UR12, UR36 ;  /* 0x00000024000c7c82 */ /* 0x000fe20008000000 */
[----:B------:R-:W-:Y:S01]  /*2410*/  UMOV UR9, UR17 ;  /* 0x0000001100097c82 */ /* 0x000fe20008000000 */
[----:B------:R-:W-:Y:S01]  /*2420*/  UMOV UR10, UR18 ;  /* 0x00000012000a7c82 */ /* 0x000fe20008000000 */
[----:B------:R-:W-:Y:S01]  /*2430*/  UTMALDG.3D [UR16], [UR22], desc[UR30] ;  /* 0x00001e10160075b4 */ /* 0x000fe20008011000 */
[----:B------:R1:W-:Y:S02]  /*2440*/  UTMALDG.3D.MULTICAST [UR8], [UR14], UR4, desc[UR30] ;  /* 0x00001e080e0073b4 */ /* 0x0003e40008011804 */
[----:B-1----:R-:W-:Y:S01]  /*2450*/  UMOV UR4, UR5 ;  /* 0x0000000500047c82 */ /* 0x002fe20008000000 */
[----:B------:R-:W-:Y:S05]  /*2460*/  BRA.U UP0, `(.L_x_39) ;  /* 0xfffffffd00487547 */ /* 0x000fea000b83ffff */
.L_x_33:
[C---:B------:R-:W-:Y:S01]  /*2470*/  LEA R3, R11.reuse, UR6, 0x3 ;  /* 0x000000060b037c11 */ /* 0x040fe2000f8e18ff */
[----:B------:R-:W-:Y:S01]  /*2480*/  NOP ;  /* 0x0000000000007918 */ /* 0x000fe20000000000 */
[----:B-1-3--:R-:W-:Y:S02]  /*2490*/  SHF.L.U32 R0, R10, 0x1f, RZ ;  /* 0x0000001f0a007819 */ /* 0x00afe400000006ff */
[----:B------:R-:W-:Y:S02]  /*24a0*/  LEA R5, R11, UR6, 0x4 ;  /* 0x000000060b057c11 */ /* 0x000fe4000f8e20ff */
[----:B--2-4-:R-:W1:Y:S02]  /*24b0*/  SYNCS.PHASECHK.TRANS64.TRYWAIT P0, [R3+URZ+0x2e0], R0 ;  /* 0x0002e000030075a7 */ /* 0x014e6400080011ff */
[----:B-1----:R-:W-:Y:S05]  /*24c0*/  @!P0 BRA `(.L_x_40) ;  /* 0x0000005400808947 */ /* 0x002fea0003800000 */
.L_x_141:
[----:B------:R-:W2:Y:S01]  /*24d0*/  LDS.128 R4, [R5+0x370] ;  /* 0x0003700005047984 */ /* 0x000ea20000000c00 */
[----:B------:R-:W-:Y:S01]  /*24e0*/  UISETP.GE.AND UP0, UPT, UR41, 0x1, UPT ;  /* 0x000000012900788c */ /* 0x000fe2000bf06270 */
[----:B------:R-:W-:Y:S01]  /*24f0*/  @!PT LDS RZ, [RZ] ;  /* 0x00000000fffff984 */ /* 0x000fe20000000800 */
[----:B------:R-:W-:Y:S01]  /*2500*/  @!PT LDS RZ, [RZ] ;  /* 0x00000000fffff984 */ /* 0x000fe20000000800 */
[----:B------:R-:W-:Y:S01]  /*2510*/  @!PT LDS RZ, [RZ] ;  /* 0x00000000fffff984 */ /* 0x000fe20000000800 */
[----:B------:R-:W-:Y:S01]  /*2520*/  @!PT LDS RZ, [RZ] ;  /* 0x00000000fffff984 */ /* 0x000fe20000000800 */
[----:B------:R3:W-:Y:S06]  /*2530*/  MEMBAR.ALL.CTA ;  /* 0x0000000000007992 */ /* 0x0007ec0000008000 */
[----:B---3--:R-:W3:Y:S01]  /*2540*/  FENCE.VIEW.ASYNC.S ;  /* 0x00000000000073c6 */ /* 0x008ee20000000000 */
[----:B--2---:R-:W-:-:S13]  /*2550*/  LOP3.LUT P0, RZ, R6, 0x1, RZ, 0xc0, !PT ;  /* 0x0000000106ff7812 */ /* 0x004fda000780c0ff */
[----:B---3--:R-:W-:Y:S01]  /*2560*/  VOTEU.ANY UP1, P0 ;  /* 0x0000000000ff7886 */ /* 0x008fe20000020100 */
[----:B------:R-:W-:-:S13]  /*2570*/  PLOP3.LUT P0, PT, PT, PT, UP1, 0x80, 0x8 ;  /* 0x000000000008781c */ /* 0x000fda0003f0f018 */
[----:B-1----:R-:W-:Y:S02]  /*2580*/  @P0 LOP3.LUT R0, R5, 0xffff, RZ, 0xc0, !PT ;  /* 0x0000ffff05000812 */ /* 0x002fe400078ec0ff */
[----:B------:R-:W-:Y:S02]  /*2590*/  @P0 MOV R2, R4 ;  /* 0x0000000400020202 */ /* 0x000fe40000000f00 */
[----:B------:R-:W-:Y:S01]  /*25a0*/  @P0 R2UR UR7, R0 ;  /* 0x00000000000702ca */ /* 0x000fe200000e0000 */
[----:B------:R-:W-:Y:S01]  /*25b0*/  VIADD R0, R3, 0x2f0 ;  /* 0x000002f003007836 */ /* 0x000fe20000000000 */
[----:B------:R-:W-:Y:S02]  /*25c0*/  @P0 SHF.R.U32.HI R4, RZ, 0x10, R5 ;  /* 0x00000010ff040819 */ /* 0x000fe40000011605 */
[----:B------:R-:W-:Y:S02]  /*25d0*/  @P0 R2UR UR8, R2 ;  /* 0x00000000020802ca */ /* 0x000fe400000e0000 */
[----:B------:R-:W-:-:S02]  /*25e0*/  PRMT R0, RZ, 0x654, R0 ;  /* 0x00000654ff007816 */ /* 0x000fc40000000000 */
[----:B------:R-:W-:Y:S02]  /*25f0*/  @P0 R2UR UR4, R4 ;  /* 0x00000000040402ca */ /* 0x000fe400000e0000 */
[----:B------:R1:W-:Y:S03]  /*2600*/  SYNCS.ARRIVE.TRANS64.RED.A1T0 RZ, [R0+URZ], RZ ;  /* 0x000000ff00ff79a7 */ /* 0x0003e600081004ff */
[----:B------:R-:W-:-:S04]  /*2610*/  @UP1 UMOV UR27, UR7 ;  /* 0x00000007001b1c82 */ /* 0x000fc80008000000 */
[----:B------:R-:W-:-:S04]  /*2620*/  @UP1 UMOV UR37, UR8 ;  /* 0x0000000800251c82 */ /* 0x000fc80008000000 */
[----:B------:R-:W-:Y:S01]  /*2630*/  @UP1 UMOV UR36, UR4 ;  /* 0x0000000400241c82 */ /* 0x000fe20008000000 */
[----:B------:R-:W-:Y:S05]  /*2640*/  BRA.U !UP0, `(.L_x_41) ;  /* 0x0000000108d47547 */ /* 0x000fea000b800000 */
[----:B------:R-:W2:Y:S01]  /*2650*/  LDCU.128 UR12, c[0x0][0xb10] ;  /* 0x00016200ff0c77ac */ /* 0x000ea20008000c00 */
[----:B------:R-:W3:Y:S01]  /*2660*/  LDCU UR26, c[0x0][0xb20] ;  /* 0x00016400ff1a77ac */ /* 0x000ee20008000800 */
[----:B------:R-:W4:Y:S01]  /*2670*/  LDCU UR20, c[0x0][0xb0c] ;  /* 0x00016180ff1477ac */ /* 0x000f220008000800 */
[----:B------:R-:W1:Y:S01]  /*2680*/  LDCU.64 UR10, c[0x0][0xb28] ;  /* 0x00016500ff0a77ac */ /* 0x000e620008000a00 */
[----:B------:R-:W-:Y:S02]  /*2690*/  UISETP.NE.AND UP3, UPT, UR41, 0x1, UPT ;  /* 0x000000012900788c */ /* 0x000fe4000bf65270 */
[----:B--2---:R-:W-:Y:S02]  /*26a0*/  UIMAD.WIDE.U32 UR16, UR38, UR15, URZ ;  /* 0x0000000f261072a5 */ /* 0x004fe4000f8e00ff */
[----:B------:R-:W-:Y:S02]  /*26b0*/  UIMAD.WIDE.U32 UR8, UR39, UR12, URZ ;  /* 0x0000000c270872a5 */ /* 0x000fe4000f8e00ff */
[----:B------:R-:W-:-:S02]  /*26c0*/  UISETP.NE.AND UP0, UPT, UR14, 0x1, UPT ;  /* 0x000000010e00788c */ /* 0x000fc4000bf05270 */
[----:B------:R-:W-:Y:S01]  /*26d0*/  UIMAD.WIDE.U32 UR22, UR27, UR15, URZ ;  /* 0x0000000f1b1672a5 */ /* 0x000fe2000f8e00ff */
[----:B------:R-:W-:Y:S02]  /*26e0*/  UMOV UR16, UR17 ;  /* 0x0000001100107c82 */ /* 0x000fe40008000000 */
[----:B------:R-:W-:Y:S01]  /*26f0*/  UMOV UR8, UR9 ;  /* 0x0000000900087c82 */ /* 0x000fe20008000000 */
[----:B---3--:R-:W-:Y:S02]  /*2700*/  USHF.R.U32.HI UR16, URZ, UR26, UR16 ;  /* 0x0000001aff107299 */ /* 0x008fe40008011610 */
[----:B----4-:R-:W-:Y:S02]  /*2710*/  UISETP.NE.AND UP2, UPT, UR20, 0x1, UPT ;  /* 0x000000011400788c */ /* 0x010fe4000bf45270 */
[----:B------:R-:W-:Y:S02]  /*2720*/  USHF.R.U32.HI UR8, URZ, UR13, UR8 ;  /* 0x0000000dff087299 */ /* 0x000fe40008011608 */
[----:B------:R-:W-:-:S02]  /*2730*/  USEL UR7, UR38, UR16, !UP0 ;  /* 0x0000001026077287 */ /* 0x000fc4000c000000 */
[----:B------:R-:W-:Y:S02]  /*2740*/  USEL UR8, UR39, UR8, !UP2 ;  /* 0x0000000827087287 */ /* 0x000fe4000d000000 */
[----:B-1----:R-:W-:Y:S01]  /*2750*/  UIMAD.WIDE.U32 UR16, UR7, UR10, URZ ;  /* 0x0000000a071072a5 */ /* 0x002fe2000f8e00ff */
[----:B------:R-:W-:Y:S01]  /*2760*/  UMOV UR4, UR23 ;  /* 0x0000001700047c82 */ /* 0x000fe20008000000 */
[----:B------:R-:W-:Y:S02]  /*2770*/  UIMAD.WIDE.U32 UR18, UR37, UR12, URZ ;  /* 0x0000000c251272a5 */ /* 0x000fe4000f8e00ff */
[----:B------:R-:W-:-:S03]  /*2780*/  UIMAD.WIDE.U32 UR22, UR8, UR10, URZ ;  /* 0x0000000a081672a5 */ /* 0x000fc6000f8e00ff */
[----:B------:R-:W-:Y:S01]  /*2790*/  UMOV UR16, UR17 ;  /* 0x0000001100107c82 */ /* 0x000fe20008000000 */
[----:B------:R-:W-:Y:S02]  /*27a0*/  USHF.R.U32.HI UR4, URZ, UR26, UR4 ;  /* 0x0000001aff047299 */ /* 0x000fe40008011604 */
[----:B------:R-:W-:Y:S01]  /*27b0*/  @UP3 USHF.R.U32.HI UR7, URZ, UR11, UR16 ;  /* 0x0000000bff073299 */ /* 0x000fe20008011610 */
[----:B------:R-:W-:Y:S01]  /*27c0*/  UMOV UR18, UR19 ;  /* 0x0000001300127c82 */ /* 0x000fe20008000000 */
[----:B------:R-:W-:Y:S01]  /*27d0*/  UMOV UR22, UR23 ;  /* 0x0000001700167c82 */ /* 0x000fe20008000000 */
[----:B------:R-:W-:Y:S02]  /*27e0*/  USHF.R.U32.HI UR13, URZ, UR13, UR18 ;  /* 0x0000000dff0d7299 */ /* 0x000fe40008011612 */
[----:B------:R-:W-:Y:S02]  /*27f0*/  USEL UR4, UR27, UR4, !UP0 ;  /* 0x000000041b047287 */ /* 0x000fe4000c000000 */
[----:B------:R-:W-:-:S02]  /*2800*/  @UP3 USHF.R.U32.HI UR8, URZ, UR11, UR22 ;  /* 0x0000000bff083299 */ /* 0x000fc40008011616 */
[----:B------:R-:W-:Y:S02]  /*2810*/  UIMAD UR9, UR41, UR7, URZ ;  /* 0x00000007290972a4 */ /* 0x000fe4000f8e02ff */
[----:B------:R-:W-:Y:S02]  /*2820*/  USEL UR7, UR37, UR13, !UP2 ;  /* 0x0000000d25077287 */ /* 0x000fe4000d000000 */
[----:B------:R-:W-:Y:S02]  /*2830*/  UIMAD UR12, UR41, UR8, URZ ;  /* 0x00000008290c72a4 */ /* 0x000fe4000f8e02ff */
[----:B------:R-:W-:Y:S02]  /*2840*/  UISETP.GE.AND UP0, UPT, UR4, UR9, UPT ;  /* 0x000000090400728c */ /* 0x000fe4000bf06270 */
[----:B------:R-:W-:Y:S02]  /*2850*/  UIMAD.WIDE.U32 UR16, UR4, UR10, URZ ;  /* 0x0000000a041072a5 */ /* 0x000fe4000f8e00ff */
[----:B------:R-:W-:-:S02]  /*2860*/  UISETP.GE.OR UP0, UPT, UR7, UR12, UP0 ;  /* 0x0000000c0700728c */ /* 0x000fc40008706670 */
[----:B------:R-:W-:Y:S02]  /*2870*/  UIMAD.WIDE.U32 UR12, UR7, UR10, URZ ;  /* 0x0000000a070c72a5 */ /* 0x000fe4000f8e00ff */
[----:B------:R-:W-:Y:S01]  /*2880*/  UIADD3 UR15, UPT, UPT, -UR4, URZ, URZ ;  /* 0x000000ff040f7290 */ /* 0x000fe2000fffe1ff */
[----:B------:R-:W-:Y:S01]  /*2890*/  UMOV UR10, UR17 ;  /* 0x00000011000a7c82 */ /* 0x000fe20008000000 */
[----:B------:R-:W-:Y:S02]  /*28a0*/  UIADD3 UR12, UPT, UPT, -UR7, URZ, URZ ;  /* 0x000000ff070c7290 */ /* 0x000fe4000fffe1ff */
[----:B------:R-:W-:-:S03]  /*28b0*/  USHF.R.U32.HI UR10, URZ, UR11, UR10 ;  /* 0x0000000bff0a7299 */ /* 0x000fc6000801160a */
[----:B------:R-:W-:Y:S01]  /*28c0*/  @!UP0 UMOV UR9, UR13 ;  /* 0x0000000d00098c82 */ /* 0x000fe20008000000 */
[----:B------:R-:W-:Y:S02]  /*28d0*/  UIMAD UR15, UR14, UR15, UR27 ;  /* 0x0000000f0e0f72a4 */ /* 0x000fe4000f8e021b */
[----:B------:R-:W-:Y:S02]  /*28e0*/  USEL UR10, UR4, UR10, !UP3 ;  /* 0x0000000a040a7287 */ /* 0x000fe4000d800000 */
[----:B------:R-:W-:Y:S02]  /*28f0*/  @!UP0 USHF.R.U32.HI UR9, URZ, UR11, UR9 ;  /* 0x0000000bff098299 */ /* 0x000fe40008011609 */
[----:B------:R-:W-:Y:S02]  /*2900*/  UIADD3 UR11, UPT, UPT, -UR10, URZ, URZ ;  /* 0x000000ff0a0b7290 */ /* 0x000fe4000fffe1ff */
[----:B------:R-:W-:Y:S02]  /*2910*/  @!UP0 USEL UR9, UR7, UR9, !UP3 ;  /* 0x0000000907098287 */ /* 0x000fe4000d800000 */
[----:B------:R-:W-:-:S02]  /*2920*/  UIMAD UR11, UR41, UR11, UR4 ;  /* 0x0000000b290b72a4 */ /* 0x000fc4000f8e0204 */
[----:B------:R-:W-:Y:S02]  /*2930*/  @!UP0 UIADD3 UR10, UPT, UPT, UR10, -UR9, URZ ;  /* 0x800000090a0a8290 */ /* 0x000fe4000fffe0ff */
[----:B------:R-:W-:Y:S02]  /*2940*/  @!UP0 UIMAD UR9, UR11, UR8, UR9 ;  /* 0x000000080b0982a4 */ /* 0x000fe4000f8e0209 */
[----:B------:R-:W-:Y:S02]  /*2950*/  @!UP0 UIMAD UR4, UR41, UR10, UR7 ;  /* 0x0000000a290482a4 */ /* 0x000fe4000f8e0207 */
[----:B------:R-:W-:Y:S02]  /*2960*/  UIMAD UR8, UR20, UR12, UR37 ;  /* 0x0000000c140872a4 */ /* 0x000fe4000f8e0225 */
[----:B------:R-:W-:Y:S01]  /*2970*/  UIMAD UR27, UR4, UR14, UR15 ;  /* 0x0000000e041b72a4 */ /* 0x000fe2000f8e020f */
[----:B------:R-:W-:Y:S02]  /*2980*/  @!UP0 UMOV UR7, UR9 ;  /* 0x0000000900078c82 */ /* 0x000fe40008000000 */
[----:B------:R-:W-:-:S12]  /*2990*/  UIMAD UR37, UR7, UR20, UR8 ;  /* 0x00000014072572a4 */ /* 0x000fd8000f8e0208 */
.L_x_41:
[----:B------:R-:W2:Y:S02]  /*29a0*/  LDCU UR4, c[0x0][0xb30] ;  /* 0x00016600ff0477ac */ /* 0x000ea40008000800 */
[----:B--2---:R-:W-:-:S09]  /*29b0*/  UISETP.NE.AND UP0, UPT, UR4, 0x1, UPT ;  /* 0x000000010400788c */ /* 0x004fd2000bf05270 */
[----:B------:R-:W-:Y:S05]  /*29c0*/  BRA.U UP0, `(.L_x_42) ;  /* 0x0000000100447547 */ /* 0x000fea000b800000 */
[----:B------:R-:W2:Y:S01]  /*29d0*/  LDCU.128 UR12, c[0x0][0xb10] ;  /* 0x00016200ff0c77ac */ /* 0x000ea20008000c00 */
[----:B------:R-:W3:Y:S01]  /*29e0*/  LDCU UR16, c[0x0][0xb0c] ;  /* 0x00016180ff1077ac */ /* 0x000ee20008000800 */
[----:B------:R-:W4:Y:S01]  /*29f0*/  LDCU UR17, c[0x0][0xb20] ;  /* 0x00016400ff1177ac */ /* 0x000f220008000800 */
[----:B--2---:R-:W-:Y:S02]  /*2a00*/  UIMAD.WIDE.U32 UR10, UR37, UR12, URZ ;  /* 0x0000000c250a72a5 */ /* 0x004fe4000f8e00ff */
[----:B------:R-:W-:Y:S02]  /*2a10*/  UIMAD.WIDE.U32 UR8, UR27, UR15, URZ ;  /* 0x0000000f1b0872a5 */ /* 0x000fe4000f8e00ff */
[----:B---3--:R-:W-:Y:S02]  /*2a20*/  UISETP.NE.AND UP2, UPT, UR16, 0x1, UPT ;  /* 0x000000011000788c */ /* 0x008fe4000bf45270 */
[----:B------:R-:W-:Y:S01]  /*2a30*/  UISETP.NE.AND UP0, UPT, UR14, 0x1, UPT ;  /* 0x000000010e00788c */ /* 0x000fe2000bf05270 */
[----:B------:R-:W-:-:S02]  /*2a40*/  UMOV UR7, UR11 ;  /* 0x0000000b00077c82 */ /* 0x000fc40008000000 */
[----:B------:R-:W-:Y:S01]  /*2a50*/  UMOV UR4, UR9 ;  /* 0x0000000900047c82 */ /* 0x000fe20008000000 */
[----:B------:R-:W-:Y:S02]  /*2a60*/  USHF.R.U32.HI UR7, URZ, UR13, UR7 ;  /* 0x0000000dff077299 */ /* 0x000fe40008011607 */
[----:B----4-:R-:W-:Y:S02]  /*2a70*/  USHF.R.U32.HI UR4, URZ, UR17, UR4 ;  /* 0x00000011ff047299 */ /* 0x010fe40008011604 */
[----:B------:R-:W-:Y:S02]  /*2a80*/  USEL UR7, UR37, UR7, !UP2 ;  /* 0x0000000725077287 */ /* 0x000fe4000d000000 */
[----:B------:R-:W-:-:S04]  /*2a90*/  USEL UR4, UR27, UR4, !UP0 ;  /* 0x000000041b047287 */ /* 0x000fc8000c000000 */
[----:B------:R-:W-:Y:S02]  /*2aa0*/  UIADD3 UR8, UPT, UPT, UR7, -UR4, URZ ;  /* 0x8000000407087290 */ /* 0x000fe4000fffe0ff */
[----:B------:R-:W-:Y:S02]  /*2ab0*/  UIADD3 UR4, UPT, UPT, -UR7, UR4, URZ ;  /* 0x0000000407047290 */ /* 0x000fe4000fffe1ff */
[----:B------:R-:W-:Y:S02]  /*2ac0*/  UIMAD UR27, UR8, UR14, UR27 ;  /* 0x0000000e081b72a4 */ /* 0x000fe4000f8e021b */
[----:B------:R-:W-:-:S12]  /*2ad0*/  UIMAD UR37, UR4, UR16, UR37 ;  /* 0x00000010042572a4 */ /* 0x000fd8000f8e0225 */
.L_x_42:
[----:B------:R-:W-:Y:S01]  /*2ae0*/  VIADD R11, R11, 0x1 ;  /* 0x000000010b0b7836 */ /* 0x000fe20000000000 */
[----:B------:R-:W-:Y:S01]  /*2af0*/  R2UR UR4, R29 ;  /* 0x000000001d0472ca */ /* 0x000fe200000e0000 */
[----:B------:R-:W-:Y:S01]  /*2b00*/  UIADD3 UR48, UPT, UPT, UR27, UR61, URZ ;  /* 0x0000003d1b307290 */ /* 0x000fe2000fffe0ff */
[----:B------:R-:W-:Y:S02]  /*2b10*/  PLOP3.LUT P1, PT, PT, PT, PT, 0x80, 0x8 ;  /* 0x000000000008781c */ /* 0x000fe40003f2f070 */
[----:B------:R-:W-:-:S04]  /*2b20*/  ISETP.NE.AND P0, PT, R11, 0x2, PT ;  /* 0x000000020b00780c */ /* 0x000fc80003f05270 */
[----:B------:R-:W-:Y:S02]  /*2b30*/  SEL R3, RZ, 0x1, P0 ;  /* 0x00000001ff037807 */ /* 0x000fe40000000000 */
[----:B------:R-:W-:Y:S02]  /*2b40*/  SEL R11, R11, RZ, P0 ;  /* 0x000000ff0b0b7207 */ /* 0x000fe40000000000 */
[----:B------:R-:W-:Y:S01]  /*2b50*/  LOP3.LUT R10, R10, R3, RZ, 0x3c, !PT ;  /* 0x000000030a0a7212 */ /* 0x000fe200078e3cff */
[----:B------:R-:W-:Y:S01]  /*2b60*/  UIADD3 UR49, UPT, UPT, UR37, UR4, URZ ;  /* 0x0000000425317290 */ /* 0x000fe2000fffe0ff */
[----:B------:R-:W-:Y:S11]  /*2b70*/  BRA.U UP1, `(.L_x_43) ;  /* 0xfffffff101407547 */ /* 0x000ff6000b83ffff */
[----:B------:R-:W-:Y:S01]  /*2b80*/  UIADD3 UR7, UPT, UPT, UR6, 0x160, URZ ;  /* 0x0000016006077890 */ /* 0x000fe2000fffe0ff */
[----:B------:R-:W-:-:S03]  /*2b90*/  SHF.L.U32 R3, R12, 0x1f, RZ ;  /* 0x0000001f0c037819 */ /* 0x000fc600000006ff */
[----:B------:R-:W-:-:S09]  /*2ba0*/  ULEA UR4, UR5, UR7, 0x3 ;  /* 0x0000000705047291 */ /* 0x000fd2000f8e18ff */
[----:B------:R-:W2:Y:S02]  /*2bb0*/  SYNCS.PHASECHK.TRANS64.TRYWAIT P0, [UR4], R3 ;  /* 0x00000003ff0075a7 */ /* 0x000ea40008001104 */
[----:B--2---:R-:W-:Y:S05]  /*2bc0*/  @!P0 BRA `(.L_x_44) ;  /* 0x0000004c00d48947 */ /* 0x004fea0003800000 */
.L_x_143:
[----:B------:R-:W-:-:S04]  /*2bd0*/  UIADD3 UR4, UPT, UPT, UR5, 0x1, URZ ;  /* 0x0000000105047890 */ /* 0x000fc8000fffe0ff */
[----:B------:R-:W-:-:S04]  /*2be0*/  UISETP.NE.AND UP0, UPT, UR4, 0x2c, UPT ;  /* 0x0000002c0400788c */ /* 0x000fc8000bf05270 */
[----:B------:R-:W-:Y:S02]  /*2bf0*/  USEL UR6, URZ, 0x1, UP0 ;  /* 0x00000001ff067887 */ /* 0x000fe40008000000 */
[----:B------:R-:W-:-:S04]  /*2c00*/  USEL UR4, UR4, URZ, UP0 ;  /* 0x000000ff04047287 */ /* 0x000fc80008000000 */
[----:B------:R-:W-:Y:S01]  /*2c10*/  ULEA UR5, UR4, UR7, 0x3 ;  /* 0x0000000704057291 */ /* 0x000fe2000f8e18ff */
[----:B------:R-:W-:-:S04]  /*2c20*/  LOP3.LUT R2, R12, UR6, RZ, 0x3c, !PT ;  /* 0x000000060c027c12 */ /* 0x000fc8000f8e3cff */
[----:B-1----:R-:W-:-:S04]  /*2c30*/  SHF.L.U32 R3, R2, 0x1f, RZ ;  /* 0x0000001f02037819 */ /* 0x002fc800000006ff */
[----:B------:R-:W1:Y:S02]  /*2c40*/  SYNCS.PHASECHK.TRANS64.TRYWAIT P0, [UR5], R3 ;  /* 0x00000003ff0075a7 */ /* 0x000e640008001105 */
[----:B-1----:R-:W-:Y:S05]  /*2c50*/  @!P0 BRA `(.L_x_45) ;  /* 0x0000004c00c88947 */ /* 0x002fea0003800000 */
.L_x_145:
        /* <DEDUP_REMOVED lines=9> */
.L_x_147:
        /* <DEDUP_REMOVED lines=9> */
.L_x_149:
        /* <DEDUP_REMOVED lines=9> */
.L_x_151:
        /* <DEDUP_REMOVED lines=9> */
.L_x_153:
        /* <DEDUP_REMOVED lines=9> */
.L_x_155:
        /* <DEDUP_REMOVED lines=9> */
.L_x_157:
        /* <DEDUP_REMOVED lines=9> */
.L_x_159:
        /* <DEDUP_REMOVED lines=9> */
.L_x_161:
        /* <DEDUP_REMOVED lines=9> */
.L_x_163:
        /* <DEDUP_REMOVED lines=9> */
.L_x_165:
        /* <DEDUP_REMOVED lines=9> */
.L_x_167:
        /* <DEDUP_REMOVED lines=9> */
.L_x_169:
        /* <DEDUP_REMOVED lines=9> */
.L_x_171:
        /* <DEDUP_REMOVED lines=9> */
.L_x_173:
        /* <DEDUP_REMOVED lines=9> */
.L_x_175:
        /* <DEDUP_REMOVED lines=9> */
.L_x_177:
        /* <DEDUP_REMOVED lines=9> */
.L_x_179:
        /* <DEDUP_REMOVED lines=9> */
.L_x_181:
        /* <DEDUP_REMOVED lines=9> */
.L_x_183:
        /* <DEDUP_REMOVED lines=9> */
.L_x_185:
        /* <DEDUP_REMOVED lines=9> */
.L_x_187:
        /* <DEDUP_REMOVED lines=9> */
.L_x_189:
        /* <DEDUP_REMOVED lines=9> */
.L_x_191:
        /* <DEDUP_REMOVED lines=9> */
.L_x_193:
        /* <DEDUP_REMOVED lines=9> */
.L_x_195:
        /* <DEDUP_REMOVED lines=9> */
.L_x_197:
        /* <DEDUP_REMOVED lines=9> */
.L_x_199:
        /* <DEDUP_REMOVED lines=9> */
.L_x_201:
        /* <DEDUP_REMOVED lines=9> */
.L_x_203:
        /* <DEDUP_REMOVED lines=9> */
.L_x_205:
        /* <DEDUP_REMOVED lines=9> */
.L_x_207:
        /* <DEDUP_REMOVED lines=9> */
.L_x_209:
        /* <DEDUP_REMOVED lines=9> */
.L_x_211:
        /* <DEDUP_REMOVED lines=9> */
.L_x_213:
        /* <DEDUP_REMOVED lines=9> */
.L_x_215:
        /* <DEDUP_REMOVED lines=9> */
.L_x_217:
        /* <DEDUP_REMOVED lines=9> */
.L_x_219:
        /* <DEDUP_REMOVED lines=9> */
.L_x_221:
        /* <DEDUP_REMOVED lines=9> */
.L_x_223:
        /* <DEDUP_REMOVED lines=9> */
.L_x_225:
        /* <DEDUP_REMOVED lines=9> */
.L_x_227:
[----:B------:R-:W-:-:S04]  /*4370*/  UIADD3 UR4, UPT, UPT, UR4, 0x1, URZ ;  /* 0x0000000104047890 */ /* 0x000fc8000fffe0ff */
[----:B------:R-:W-:-:S04]  /*4380*/  UISETP.NE.AND UP0, UPT, UR4, 0x2c, UPT ;  /* 0x0000002c0400788c */ /* 0x000fc8000bf05270 */
[----:B------:R-:W-:Y:S02]  /*4390*/  USEL UR5, URZ, 0x1, UP0 ;  /* 0x00000001ff057887 */ /* 0x000fe40008000000 */
[----:B------:R-:W-:-:S04]  /*43a0*/  USEL UR4, UR4, URZ, UP0 ;  /* 0x000000ff04047287 */ /* 0x000fc80008000000 */
[----:B------:R-:W-:Y:S01]  /*43b0*/  ULEA UR4, UR4, UR7, 0x3 ;  /* 0x0000000704047291 */ /* 0x000fe2000f8e18ff */
[----:B-1----:R-:W-:-:S04]  /*43c0*/  LOP3.LUT R3, R2, UR5, RZ, 0x3c, !PT ;  /* 0x0000000502037c12 */ /* 0x002fc8000f8e3cff */
[----:B------:R-:W-:Y:S01]  /*43d0*/  SHF.L.U32 R3, R3, 0x1f, RZ ;  /* 0x0000001f03037819 */ /* 0x000fe200000006ff */
[----:B------:R-:W-:-:S07]  /*43e0*/  IMAD.U32 R0, RZ, RZ, UR4 ;  /* 0x00000004ff007e24 */ /* 0x000fce000f8e00ff */
.L_x_87:
[----:B-1----:R1:W2:Y:S02]  /*43f0*/  SYNCS.PHASECHK.TRANS64.TRYWAIT P0, [R0+URZ], R3 ;  /* 0x00000003000075a7 */ /* 0x0022a400080011ff */
[----:B--2---:R-:W-:Y:S05]  /*4400*/  @!P0 NANOSLEEP.SYNCS 0x989680 ;  /* 0x009896800000895d */ /* 0x004fea0003900000 */
[----:B------:R-:W2:Y:S02]  /*4410*/  @!P0 SYNCS.PHASECHK.TRANS64 P0, [R0+URZ], R3 ;  /* 0x00000003000085a7 */ /* 0x000ea400080010ff */
[----:B--2---:R-:W-:Y:S05]  /*4420*/  @P0 EXIT ;  /* 0x000000000000094d */ /* 0x004fea0003800000 */
[----:B------:R-:W-:Y:S05]  /*4430*/  BRA `(.L_x_87) ;  /* 0xfffffffc00ec7947 */ /* 0x000fea000383ffff */
.L_x_23:
[----:B------:R-:W-:-:S04]  /*4440*/  UISETP.NE.AND UP0, UPT, UR51, URZ, UPT ;  /* 0x000000ff3300728c */ /* 0x000fc8000bf05270 */
[----:B------:R-:W-:-:S09]  /*4450*/  UISETP.NE.OR UP0, UPT, UR18, 0x1, UP0 ;  /* 0x000000011200788c */ /* 0x000fd20008705670 */
[----:B------:R-:W-:Y:S05]  /*4460*/  BRA.U UP0, `(.L_x_88) ;  /* 0x0000000500487547 */ /* 0x000fea000b800000 */
[----:B------:R-:W-:Y:S01]  /*4470*/  ISETP.GE.U32.AND P2, PT, R0, 0x2, PT ;  /* 0x000000020000780c */ /* 0x000fe20003f46070 */
[----:B------:R-:W-:Y:S01]  /*4480*/  IMAD.MOV.U32 R12, RZ, RZ, 0x1 ;  /* 0x00000001ff0c7424 */ /* 0x000fe200078e00ff */
[----:B------:R-:W-:Y:S02]  /*4490*/  CS2R R10, SRZ ;  /* 0x00000000000a7805 */ /* 0x000fe4000001ff00 */
[----:B------:R-:W-:Y:S01]  /*44a0*/  CS2R R8, SRZ ;  /* 0x0000000000087805 */ /* 0x000fe2000001ff00 */
[----:B------:R-:W-:Y:S01]  /*44b0*/  UMOV UR6, 0x400 ;  /* 0x0000040000067882 */ /* 0x000fe20000000000 */
[----:B------:R-:W-:Y:S01]  /*44c0*/  UMOV UR5, URZ ;  /* 0x000000ff00057c82 */ /* 0x000fe20008000000 */
[----:B------:R-:W-:-:S12]  /*44d0*/  ULEA UR6, UR51, UR6, 0x18 ;  /* 0x0000000633067291 */ /* 0x000fd8000f8ec0ff */
.L_x_92:
[----:B------:R-:W-:Y:S02]  /*44e0*/  LEA R2, R8, UR6, 0x3 ;  /* 0x0000000608027c11 */ /* 0x000fe4000f8e18ff */
[----:B------:R-:W-:-:S03]  /*44f0*/  SHF.L.U32 R5, R9, 0x1f, RZ ;  /* 0x0000001f09057819 */ /* 0x000fc600000006ff */
[----:B------:R-:W-:Y:S01]  /*4500*/  VIADD R4, R2, 0x350 ;  /* 0x0000035002047836 */ /* 0x000fe20000000000 */
[----:B------:R-:W2:Y:S02]  /*4510*/  SYNCS.PHASECHK.TRANS64.TRYWAIT P0, [R2+URZ+0x340], R5 ;  /* 0x00034005020075a7 */ /* 0x000ea400080011ff */
[----:B--2---:R-:W-:Y:S05]  /*4520*/  @!P0 BRA `(.L_x_89) ;  /* 0x0000004400848947 */ /* 0x004fea0003800000 */
.L_x_228:
[----:B------:R-:W-:Y:S01]  /*4530*/  ULEA UR4, UR5, UR6, 0x3 ;  /* 0x0000000605047291 */ /* 0x000fe2000f8e18ff */
[----:B------:R-:W-:Y:S02]  /*4540*/  PRMT R4, RZ, 0x654, R4 ;  /* 0x00000654ff047816 */ /* 0x000fe40000000004 */
[----:B--2---:R-:W-:Y:S01]  /*4550*/  SHF.L.U32 R5, R12, 0x1f, RZ ;  /* 0x0000001f0c057819 */ /* 0x004fe200000006ff */
[----:B------:R-:W-:Y:S01]  /*4560*/  UIADD3 UR7, UPT, UPT, UR4, 0x2e0, URZ ;  /* 0x000002e004077890 */ /* 0x000fe2000fffe0ff */
[----:B------:R2:W-:Y:S05]  /*4570*/  SYNCS.ARRIVE.TRANS64.RED.A1T0 RZ, [R4+URZ], RZ ;  /* 0x000000ff04ff79a7 */ /* 0x0005ea00081004ff */
[----:B------:R-:W-:Y:S01]  /*4580*/  IMAD.U32 R7, RZ, RZ, UR7 ;  /* 0x00000007ff077e24 */ /* 0x000fe2000f8e00ff */
[----:B------:R-:W3:Y:S04]  /*4590*/  SYNCS.PHASECHK.TRANS64.TRYWAIT P0, [UR4+0x2f0], R5 ;  /* 0x0002f005ff0075a7 */ /* 0x000ee80008001104 */
[----:B------:R-:W-:Y:S01]  /*45a0*/  PRMT R6, R0, 0x654, R7 ;  /* 0x0000065400067816 */ /* 0x000fe20000000007 */
[----:B--2---:R-:W-:Y:S01]  /*45b0*/  @!P2 IMAD.MOV.U32 R4, RZ, RZ, 0x10 ;  /* 0x00000010ff04a424 */ /* 0x004fe200078e00ff */
[----:B---3--:R-:W-:Y:S06]  /*45c0*/  @!P0 BRA `(.L_x_90) ;  /* 0x0000004400708947 */ /* 0x008fec0003800000 */
.L_x_230:
[----:B------:R-:W-:Y:S01]  /*45d0*/  ULEA UR8, UR5, UR6, 0x4 ;  /* 0x0000000605087291 */ /* 0x000fe2000f8e20ff */
[----:B------:R-:W-:Y:S01]  /*45e0*/  SEL R3, R6, R3, !P2 ;  /* 0x0000000306037207 */ /* 0x000fe20005000000 */
[----:B------:R-:W-:Y:S01]  /*45f0*/  UIADD3 UR9, UPT, UPT, UR4, 0x2e0, URZ ;  /* 0x000002e004097890 */ /* 0x000fe2000fffe0ff */
[----:B--2---:R-:W-:Y:S01]  /*4600*/  LEA R2, R11, UR6, 0x3 ;  /* 0x000000060b027c11 */ /* 0x004fe2000f8e18ff */
[----:B------:R-:W-:Y:S01]  /*4610*/  UIADD3 UR8, UPT, UPT, UR8, 0x370, URZ ;  /* 0x0000037008087890 */ /* 0x000fe2000fffe0ff */
[----:B------:R-:W-:Y:S01]  /*4620*/  SHF.L.U32 R5, R10, 0x1f, RZ ;  /* 0x0000001f0a057819 */ /* 0x000fe200000006ff */
[----:B------:R2:W-:Y:S01]  /*4630*/  @!P2 SYNCS.ARRIVE.TRANS64.RED RZ, [R3+URZ], R4 ;  /* 0x0000000403ffa9a7 */ /* 0x0005e200080004ff */
[----:B------:R-:W-:Y:S01]  /*4640*/  UIADD3 UR4, UPT, UPT, UR5, 0x1, URZ ;  /* 0x0000000105047890 */ /* 0x000fe2000fffe0ff */
[----:B------:R-:W-:-:S03]  /*4650*/  VIADD R8, R8, 0x1 ;  /* 0x0000000108087836 */ /* 0x000fc60000000000 */
[----:B------:R-:W-:Y:S02]  /*4660*/  UISETP.NE.AND UP0, UPT, UR4, 0x2, UPT ;  /* 0x000000020400788c */ /* 0x000fe4000bf05270 */
[----:B------:R-:W-:Y:S06]  /*4670*/  UGETNEXTWORKID.BROADCAST [UR8], [UR9] ;  /* 0x00000000080073ca */ /* 0x000fec0008000100 */
[----:B------:R-:W-:Y:S01]  /*4680*/  USEL UR7, URZ, 0x1, UP0 ;  /* 0x00000001ff077887 */ /* 0x000fe20008000000 */
[----:B------:R-:W-:Y:S01]  /*4690*/  ISETP.NE.AND P0, PT, R8, 0x2, PT ;  /* 0x000000020800780c */ /* 0x000fe20003f05270 */
[----:B------:R-:W-:Y:S01]  /*46a0*/  USEL UR5, UR4, URZ, UP0 ;  /* 0x000000ff04057287 */ /* 0x000fe20008000000 */
[----:B------:R-:W3:Y:S03]  /*46b0*/  SYNCS.PHASECHK.TRANS64.TRYWAIT P1, [R2+URZ+0x2e0], R5 ;  /* 0x0002e005020075a7 */ /* 0x000ee600080211ff */
[----:B------:R-:W-:Y:S01]  /*46c0*/  LOP3.LUT R12, R12, UR7, RZ, 0x3c, !PT ;  /* 0x000000070c0c7c12 */ /* 0x000fe2000f8e3cff */
[----:B--23--:R-:W-:Y:S07]  /*46d0*/  @!P1 BRA `(.L_x_91) ;  /* 0x0000004400449947 */ /* 0x00cfee0003800000 */
.L_x_231:
[C---:B------:R-:W-:Y:S01]  /*46e0*/  LEA R4, R11.reuse, UR6, 0x4 ;  /* 0x000000060b047c11 */ /* 0x040fe2000f8e20ff */
[----:B--2---:R-:W-:Y:S01]  /*46f0*/  VIADD R2, R2, 0x2f0 ;  /* 0x000002f002027836 */ /* 0x004fe20000000000 */
[----:B------:R-:W-:Y:S01]  /*4700*/  SEL R8, R8, RZ, P0 ;  /* 0x000000ff08087207 */ /* 0x000fe20000000000 */
[----:B------:R-:W-:-:S03]  /*4710*/  VIADD R11, R11, 0x1 ;  /* 0x000000010b0b7836 */ /* 0x000fc60000000000 */
[----:B------:R-:W2:Y:S01]  /*4720*/  LDS.128 R4, [R4+0x370] ;  /* 0x0003700004047984 */ /* 0x000ea20000000c00 */
[----:B------:R-:W-:Y:S02]  /*4730*/  PRMT R2, RZ, 0x654, R2 ;  /* 0x00000654ff027816 */ /* 0x000fe40000000002 */
[C---:B------:R-:W-:Y:S01]  /*4740*/  ISETP.NE.AND P1, PT, R11.reuse, 0x2, PT ;  /* 0x000000020b00780c */ /* 0x040fe20003f25270 */
[----:B------:R-:W-:Y:S01]  /*4750*/  @!PT LDS RZ, [RZ] ;  /* 0x00000000fffff984 */ /* 0x000fe20000000800 */
[----:B------:R-:W-:Y:S01]  /*4760*/  @!PT LDS RZ, [RZ] ;  /* 0x00000000fffff984 */ /* 0x000fe20000000800 */
[----:B------:R-:W-:Y:S01]  /*4770*/  @!PT LDS RZ, [RZ] ;  /* 0x00000000fffff984 */ /* 0x000fe20000000800 */
[----:B------:R-:W-:Y:S01]  /*4780*/  @!PT LDS RZ, [RZ] ;  /* 0x00000000fffff984 */ /* 0x000fe20000000800 */
[----:B------:R3:W-:Y:S06]  /*4790*/  MEMBAR.ALL.CTA ;  /* 0x0000000000007992 */ /* 0x0007ec0000008000 */
[----:B---3--:R-:W3:Y:S01]  /*47a0*/  FENCE.VIEW.ASYNC.S ;  /* 0x00000000000073c6 */ /* 0x008ee20000000000 */
[----:B------:R-:W-:Y:S01]  /*47b0*/  SEL R11, R11, RZ, P1 ;  /* 0x000000ff0b0b7207 */ /* 0x000fe20000800000 */
[----:B---3--:R3:W-:Y:S01]  /*47c0*/  SYNCS.ARRIVE.TRANS64.RED.A1T0 RZ, [R2+URZ], RZ ;  /* 0x000000ff02ff79a7 */ /* 0x0087e200081004ff */
[----:B--2---:R-:W-:-:S02]  /*47d0*/  LOP3.LUT P3, RZ, R6, 0x1, RZ, 0xc0, !PT ;  /* 0x0000000106ff7812 */ /* 0x004fc4000786c0ff */
[----:B------:R-:W-:-:S04]  /*47e0*/  SEL R5, RZ, 0x1, P1 ;  /* 0x00000001ff057807 */ /* 0x000fc80000800000 */
[----:B------:R-:W-:Y:S02]  /*47f0*/  LOP3.LUT R10, R10, R5, RZ, 0x3c, !PT ;  /* 0x000000050a0a7212 */ /* 0x000fe400078e3cff */
[----:B---3--:R-:W-:-:S04]  /*4800*/  SEL R2, RZ, 0x1, P0 ;  /* 0x00000001ff027807 */ /* 0x008fc80000000000 */
[----:B------:R-:W-:Y:S01]  /*4810*/  LOP3.LUT R9, R9, R2, RZ, 0x3c, !PT ;  /* 0x0000000209097212 */ /* 0x000fe200078e3cff */
[----:B------:R-:W-:Y:S06]  /*4820*/  @P3 BRA `(.L_x_92) ;  /* 0xfffffffc002c3947 */ /* 0x000fec000383ffff */
[----:B------:R-:W-:Y:S01]  /*4830*/  ULEA UR4, UR5, UR6, 0x3 ;  /* 0x0000000605047291 */ /* 0x000fe2000f8e18ff */
[----:B------:R-:W-:-:S08]  /*4840*/  SHF.L.U32 R3, R12, 0x1f, RZ ;  /* 0x0000001f0c037819 */ /* 0x000fd000000006ff */
[----:B------:R-:W2:Y:S02]  /*4850*/  SYNCS.PHASECHK.TRANS64 P0, [UR4+0x2f0], R3 ;  /* 0x0002f003ff0075a7 */ /* 0x000ea40008001004 */
[----:B--2---:R-:W-:Y:S05]  /*4860*/  @P0 BRA `(.L_x_93) ;  /* 0x0000000000080947 */ /* 0x004fea0003800000 */
[----:B------:R-:W2:Y:S02]  /*4870*/  SYNCS.PHASECHK.TRANS64.TRYWAIT P0, [UR4+0x2f0], R3 ;  /* 0x0002f003ff0075a7 */ /* 0x000ea40008001104 */
[----:B--2---:R-:W-:Y:S05]  /*4880*/  @!P0 BRA `(.L_x_94) ;  /* 0x0000004000ec8947 */ /* 0x004fea0003800000 */
.L_x_93:
[----:B------:R-:W-:-:S04]  /*4890*/  UIADD3 UR7, UPT, UPT, UR5, 0x1, URZ ;  /* 0x0000000105077890 */ /* 0x000fc8000fffe0ff */
[----:B------:R-:W-:-:S04]  /*48a0*/  UISETP.NE.AND UP0, UPT, UR7, 0x2, UPT ;  /* 0x000000020700788c */ /* 0x000fc8000bf05270 */
[----:B------:R-:W-:Y:S02]  /*48b0*/  USEL UR8, URZ, 0x1, UP0 ;  /* 0x00000001ff087887 */ /* 0x000fe40008000000 */
[----:B------:R-:W-:-:S04]  /*48c0*/  USEL UR7, UR7, URZ, UP0 ;  /* 0x000000ff07077287 */ /* 0x000fc80008000000 */
[----:B------:R-:W-:Y:S01]  /*48d0*/  ULEA UR7, UR7, UR6, 0x3 ;  /* 0x0000000607077291 */ /* 0x000fe2000f8e18ff */
[----:B--2---:R-:W-:-:S04]  /*48e0*/  LOP3.LUT R3, R12, UR8, RZ, 0x3c, !PT ;  /* 0x000000080c037c12 */ /* 0x004fc8000f8e3cff */
[----:B------:R-:W-:-:S04]  /*48f0*/  SHF.L.U32 R0, R3, 0x1f, RZ ;  /* 0x0000001f03007819 */ /* 0x000fc800000006ff */
[----:B------:R-:W2:Y:S02]  /*4900*/  SYNCS.PHASECHK.TRANS64 P0, [UR7+0x2f0], R0 ;  /* 0x0002f000ff0075a7 */ /* 0x000ea40008001007 */
[----:B-12---:R-:W-:Y:S05]  /*4910*/  @P0 EXIT ;  /* 0x000000000000094d */ /* 0x006fea0003800000 */
[----:B------:R-:W-:Y:S02]  /*4920*/  SHF.L.U32 R3, R3, 0x1f, RZ ;  /* 0x0000001f03037819 */ /* 0x000fe400000006ff */
[----:B------:R-:W-:-:S07]  /*4930*/  MOV R0, UR7 ;  /* 0x0000000700007c02 */ /* 0x000fce0008000f00 */
.L_x_95:
[----:B-1----:R1:W2:Y:S02]  /*4940*/  SYNCS.PHASECHK.TRANS64.TRYWAIT P0, [R0+URZ+0x2f0], R3 ;  /* 0x0002f003000075a7 */ /* 0x0022a400080011ff */
[----:B--2---:R-:W-:Y:S05]  /*4950*/  @!P0 NANOSLEEP.SYNCS 0x989680 ;  /* 0x009896800000895d */ /* 0x004fea0003900000 */
[----:B------:R-:W2:Y:S02]  /*4960*/  @!P0 SYNCS.PHASECHK.TRANS64 P0, [R0+URZ+0x2f0], R3 ;  /* 0x0002f003000085a7 */ /* 0x000ea400080010ff */
[----:B--2---:R-:W-:Y:S05]  /*4970*/  @P0 EXIT ;  /* 0x000000000000094d */ /* 0x004fea0003800000 */
[----:B------:R-:W-:Y:S05]  /*4980*/  BRA `(.L_x_95) ;  /* 0xfffffffc00ec7947 */ /* 0x000fea000383ffff */
.L_x_88:
[----:B------:R-:W-:Y:S05]  /*4990*/  BRA.U UP5, `(.L_x_96) ;  /* 0x0000000d059c7547 */ /* 0x000fea000b800000 */
[----:B------:R-:W-:Y:S01]  /*49a0*/  UMOV UR4, 0x40 ;  /* 0x0000004000047882 */ /* 0x000fe20000000000 */
[----:B------:R-:W-:Y:S01]  /*49b0*/  NOP ;  /* 0x0000000000007918 */ /* 0x000fe20000000000 */
[----:B------:R-:W-:Y:S01]  /*49c0*/  ULEA UR5, UR51, UR4, 0x18 ;  /* 0x0000000433057291 */ /* 0x000fe2000f8ec0ff */
[----:B------:R-:W-:Y:S02]  /*49d0*/  UMOV UR6, 0x400 ;  /* 0x0000040000067882 */ /* 0x000fe40000000000 */
[----:B------:R-:W-:-:S06]  /*49e0*/  ULEA UR6, UR51, UR6, 0x18 ;  /* 0x0000000633067291 */ /* 0x000fcc000f8ec0ff */
[----:B------:R-:W2:Y:S02]  /*49f0*/  LDS.U8 R0, [UR5+0x1c] ;  /* 0x00001c05ff007984 */ /* 0x000ea40008000000 */
[----:B--2---:R-:W-:-:S13]  /*4a00*/  ISETP.NE.AND P0, PT, R0, RZ, PT ;  /* 0x000000ff0000720c */ /* 0x004fda0003f05270 */
[----:B------:R-:W-:Y:S05]  /*4a10*/  @P0 BRA `(.L_x_97) ;  /* 0x0000000000580947 */ /* 0x000fea0003800000 */
[----:B------:R-:W-:-:S13]  /*4a20*/  ELECT P0, URZ, PT ;  /* 0x0000000000ff782f */ /* 0x000fda0003800000 */
[----:B------:R-:W-:Y:S05]  /*4a30*/  @!P0 BRA `(.L_x_98) ;  /* 0x0000000000608947 */ /* 0x000fea0003800000 */
[----:B------:R-:W-:Y:S01]  /*4a40*/  UMOV UR4, 0x10 ;  /* 0x0000001000047882 */ /* 0x000fe20000000000 */
[----:B------:R-:W-:Y:S01]  /*4a50*/  HFMA2 R0, -RZ, RZ, 0, 5.9604644775390625e-08 ;  /* 0x00000001ff007431 */ /* 0x000fe200000001ff */
[----:B------:R-:W-:-:S03]  /*4a60*/  MOV R3, 0xffff ;  /* 0x0000ffff00037802 */ /* 0x000fc60000000f00 */
[----:B------:R-:W-:Y:S04]  /*4a70*/  DEPBAR.LE SB2, 0x36 ;  /* 0x0000ad800000791a */ /* 0x000fe80000000000 */
[----:B------:R-:W2:Y:S02]  /*4a80*/  UTCATOMSWS.FIND_AND_SET.ALIGN UP0, UR4, UR4 ;  /* 0x00000004000475e3 */ /* 0x000ea40008000800 */
[----:B--2---:R-:W-:Y:S01]  /*4a90*/  MOV R4, UR4 ;  /* 0x0000000400047c02 */ /* 0x004fe20008000f00 */
[----:B------:R-:W-:Y:S06]  /*4aa0*/  BRA.U UP0, `(.L_x_99) ;  /* 0x0000000100187547 */ /* 0x000fec000b800000 */
.L_x_100:
[----:B------:R-:W-:Y:S05]  /*4ab0*/  NANOSLEEP 0x64 ;  /* 0x000000640000795d */ /* 0x000fea0003800000 */
[----:B------:R-:W-:-:S05]  /*4ac0*/  UMOV UR4, 0x10 ;  /* 0x0000001000047882 */ /* 0x000fca0000000000 */
[----:B------:R-:W-:Y:S04]  /*4ad0*/  DEPBAR.LE SB2, 0x36 ;  /* 0x0000ad800000791a */ /* 0x000fe80000000000 */
[----:B------:R-:W2:Y:S02]  /*4ae0*/  UTCATOMSWS.FIND_AND_SET.ALIGN UP0, UR4, UR4 ;  /* 0x00000004000475e3 */ /* 0x000ea40008000800 */
[----:B--2---:R-:W-:Y:S01]  /*4af0*/  MOV R4, UR4 ;  /* 0x0000000400047c02 */ /* 0x004fe20008000f00 */
[----:B------:R-:W-:Y:S05]  /*4b00*/  BRA.U !UP0, `(.L_x_100) ;  /* 0xfffffffd08e87547 */ /* 0x000fea000b83ffff */
.L_x_99:
[-C--:B------:R-:W-:Y:S02]  /*4b10*/  SHF.L.U32 R3, R3, R4.reuse, RZ ;  /* 0x0000000403037219 */ /* 0x080fe400000006ff */
[----:B------:R-:W-:Y:S01]  /*4b20*/  SHF.L.U32 R0, R0, R4, RZ ;  /* 0x0000000400007219 */ /* 0x000fe200000006ff */
[----:B------:R-:W-:Y:S02]  /*4b30*/  IMAD.SHL.U32 R4, R4, 0x20, RZ ;  /* 0x0000002004047824 */ /* 0x000fe400078e00ff */
[----:B------:R2:W-:Y:S04]  /*4b40*/  ATOMS.OR RZ, [UR5+0x14], R3 ;  /* 0x00001403ffff798c */ /* 0x0005e8000b000005 */
[----:B------:R2:W-:Y:S04]  /*4b50*/  ATOMS.OR RZ, [UR5+0x18], R0 ;  /* 0x00001800ffff798c */ /* 0x0005e8000b000005 */
[----:B------:R2:W-:Y:S01]  /*4b60*/  STS [UR6+0x390], R4 ;  /* 0x00039004ff007988 */ /* 0x0005e20008000806 */
[----:B------:R-:W-:Y:S05]  /*4b70*/  BRA `(.L_x_98) ;  /* 0x0000000000107947 */ /* 0x000fea0003800000 */
.L_x_97:
[----:B------:R-:W-:Y:S02]  /*4b80*/  MOV R0, 0xffffffff ;  /* 0xffffffff00007802 */ /* 0x000fe40000000f00 */
[----:B------:R-:W-:-:S03]  /*4b90*/  MOV R4, 0x4bc0 ;  /* 0x00004bc000047802 */ /* 0x000fc60000000f00 */
[----:B------:R2:W-:Y:S04]  /*4ba0*/  STS [UR6+0x390], R0 ;  /* 0x00039000ff007988 */ /* 0x0005e80008000806 */
[----:B-12--5:R-:W-:Y:S05]  /*4bb0*/  CALL.REL.NOINC `($__internal_1_$__cuda_sm10x_tcgen05_guardrail_trap_phase_invalid_during_alloc) ;  /* 0x0000004400707944 */ /* 0x026fea0003c00000 */
.L_x_98:
[----:B------:R-:W-:Y:S05]  /*4bc0*/  WARPSYNC.ALL ;  /* 0x0000000000007948 */ /* 0x000fea0003800000 */
[----:B------:R-:W3:Y:S01]  /*4bd0*/  S2UR UR4, SR_CgaCtaId ;  /* 0x00000000000479c3 */ /* 0x000ee20000008800 */
[----:B------:R-:W-:Y:S01]  /*4be0*/  UMOV UR17, 0x400 ;  /* 0x0000040000117882 */ /* 0x000fe20000000000 */
[----:B------:R-:W-:-:S06]  /*4bf0*/  NOP ;  /* 0x0000000000007918 */ /* 0x000fcc0000000000 */
[----:B------:R-:W-:Y:S06]  /*4c00*/  BAR.ARV 0x6, 0xa0 ;  /* 0x0182800000007b1d */ /* 0x000fec0000002000 */
[----:B------:R-:W4:Y:S01]  /*4c10*/  LDCU UR5, c[0x0][0x38c] ;  /* 0x00007180ff0577ac */ /* 0x000f220008000800 */
[----:B------:R-:W-:Y:S01]  /*4c20*/  LOP3.LUT R2, R2, 0xffff, RZ, 0xc0, !PT ;  /* 0x0000ffff02027812 */ /* 0x000fe200078ec0ff */
[----:B------:R-:W-:Y:S01]  /*4c30*/  IMAD.MOV.U32 R11, RZ, RZ, 0x1 ;  /* 0x00000001ff0b7424 */ /* 0x000fe200078e00ff */
[----:B------:R-:W-:Y:S01]  /*4c40*/  CS2R R8, SRZ ;  /* 0x0000000000087805 */ /* 0x000fe2000001ff00 */
[----:B------:R-:W1:Y:S01]  /*4c50*/  LDCU UR8, c[0x0][0x38c] ;  /* 0x00007180ff0877ac */ /* 0x000e620008000800 */
[----:B------:R-:W-:Y:S01]  /*4c60*/  R2UR UR19, R2 ;  /* 0x00000000021372ca */ /* 0x000fe200000e0000 */
[----:B------:R-:W-:Y:S01]  /*4c70*/  IMAD.MOV.U32 R10, RZ, RZ, RZ ;  /* 0x000000ffff0a7224 */ /* 0x000fe200078e00ff */
[----:B------:R-:W-:Y:S01]  /*4c80*/  UMOV UR22, URZ ;  /* 0x000000ff00167c82 */ /* 0x000fe20008000000 */
[----:B------:R-:W-:Y:S01]  /*4c90*/  UMOV UR14, URZ ;  /* 0x000000ff000e7c82 */ /* 0x000fe20008000000 */
[----:B---3--:R-:W-:Y:S01]  /*4ca0*/  ULEA UR17, UR4, UR17, 0x18 ;  /* 0x0000001104117291 */ /* 0x008fe2000f8ec0ff */
[----:B------:R-:W-:Y:S01]  /*4cb0*/  UMOV UR26, 0x0 ;  /* 0x00000000001a7882 */ /* 0x000fe20000000000 */
[----:B------:R-:W-:-:S02]  /*4cc0*/  UMOV UR27, 0x40404a0 ;  /* 0x040404a0001b7882 */ /* 0x000fc40000000000 */
[----:B------:R-:W-:Y:S02]  /*4cd0*/  UIADD3 UR6, UPT, UPT, UR17, 0xc80, URZ ;  /* 0x00000c8011067890 */ /* 0x000fe4000fffe0ff */
[----:B------:R-:W-:Y:S02]  /*4ce0*/  UIADD3 UR7, UPT, UPT, UR17, 0x2cc80, URZ ;  /* 0x0002cc8011077890 */ /* 0x000fe4000fffe0ff */
[----:B----4-:R-:W-:Y:S01]  /*4cf0*/  UIADD3 UR5, UPT, UPT, UR5, 0x3f, URZ ;  /* 0x0000003f05057890 */ /* 0x010fe2000fffe0ff */
[----:B--2---:R-:W2:Y:S01]  /*4d00*/  LDS R0, [UR17+0x390] ;  /* 0x00039011ff007984 */ /* 0x004ea20008000800 */
[----:B------:R-:W-:Y:S02]  /*4d10*/  USHF.R.U32.HI UR6, URZ, 0x4, UR6 ;  /* 0x00000004ff067899 */ /* 0x000fe40008011606 */
[----:B------:R-:W-:Y:S02]  /*4d20*/  USHF.R.S32.HI UR4, URZ, 0x1f, UR5 ;  /* 0x0000001fff047899 */ /* 0x000fe40008011405 */
[----:B------:R-:W-:-:S02]  /*4d30*/  ULOP3.LUT UR6, UR6, 0x3fff, URZ, 0xc0, !UPT ;  /* 0x00003fff06067892 */ /* 0x000fc4000f8ec0ff */
[----:B------:R-:W-:Y:S02]  /*4d40*/  ULEA.HI UR4, UR4, UR5, URZ, 0x6 ;  /* 0x0000000504047291 */ /* 0x000fe4000f8f30ff */
[----:B------:R-:W-:Y:S02]  /*4d50*/  USHF.R.U32.HI UR5, URZ, 0x4, UR7 ;  /* 0x00000004ff057899 */ /* 0x000fe40008011607 */
[----:B------:R-:W-:Y:S02]  /*4d60*/  USHF.R.S32.HI UR28, URZ, 0x6, UR4 ;  /* 0x00000006ff1c7899 */ /* 0x000fe40008011404 */
[----:B------:R-:W-:Y:S02]  /*4d70*/  ULOP3.LUT UR5, UR5, 0x3fff, URZ, 0xc0, !UPT ;  /* 0x00003fff05057892 */ /* 0x000fe4000f8ec0ff */
[----:B------:R-:W-:Y:S02]  /*4d80*/  UISETP.LT.AND UP0, UPT, UR28, 0x1, UPT ;  /* 0x000000011c00788c */ /* 0x000fe4000bf01270 */
[----:B------:R-:W-:-:S02]  /*4d90*/  ULOP3.LUT UR20, UR6, 0x10000, URZ, 0xfc, !UPT ;  /* 0x0001000006147892 */ /* 0x000fc4000f8efcff */
[----:B------:R-:W-:Y:S02]  /*4da0*/  USEL UR29, UR28, 0x1, !UP0 ;  /* 0x000000011c1d7887 */ /* 0x000fe4000c000000 */
[----:B------:R-:W-:Y:S02]  /*4db0*/  ULOP3.LUT UR21, UR5, 0x10000, URZ, 0xfc, !UPT ;  /* 0x0001000005157892 */ /* 0x000fe4000f8efcff */
[----:B------:R-:W-:Y:S02]  /*4dc0*/  UIADD3 UR29, UPT, UPT, -UR29, URZ, URZ ;  /* 0x000000ff1d1d7290 */ /* 0x000fe4000fffe1ff */
[----:B-1----:R-:W-:Y:S01]  /*4dd0*/  UISETP.GE.AND UP4, UPT, UR8, 0x1, UPT ;  /* 0x000000010800788c */ /* 0x002fe2000bf86270 */
[----:B------:R-:W-:Y:S01]  /*4de0*/  UMOV UR24, 0x0 ;  /* 0x0000000000187882 */ /* 0x000fe20000000000 */
[----:B------:R-:W-:Y:S01]  /*4df0*/  UMOV UR25, 0x40404a0 ;  /* 0x040404a000197882 */ /* 0x000fe20000000000 */
[----:B--2---:R-:W-:-:S15]  /*4e00*/  R2UR UR30, R0 ;  /* 0x00000000001e72ca */ /* 0x004fde00000e0000 */
.L_x_107:
[----:B------:R-:W-:Y:S02]  /*4e10*/  LEA R0, R10, UR17, 0x3 ;  /* 0x000000110a007c11 */ /* 0x000fe4000f8e18ff */
[----:B------:R-:W-:Y:S02]  /*4e20*/  SHF.L.U32 R5, R9, 0x1f, RZ ;  /* 0x0000001f09057819 */ /* 0x000fe400000006ff */
[----:B------:R-:W-:Y:S01]  /*4e30*/  PLOP3.LUT P0, PT, PT, PT, UP4, 0x80, 0x8 ;  /* 0x000000000008781c */ /* 0x000fe20003f0f048 */
[----:B------:R-:W-:Y:S01]  /*4e40*/  VIADD R3, R0, 0x2f0 ;  /* 0x000002f000037836 */ /* 0x000fe20000000000 */
[----:B-1----:R-:W1:Y:S02]  /*4e50*/  SYNCS.PHASECHK.TRANS64.TRYWAIT P1, [R0+URZ+0x2e0], R5 ;  /* 0x0002e005000075a7 */ /* 0x002e6400080211ff */
[----:B-1-3--:R-:W-:Y:S09]  /*4e60*/  @!P1 BRA `(.L_x_101) ;  /* 0x0000003c008c9947 */ /* 0x00aff20003800000 */
.L_x_233:
[----:B------:R-:W-:Y:S01]  /*4e70*/  LEA R4, R10, UR17, 0x4 ;  /* 0x000000110a047c11 */ /* 0x000fe2000f8e20ff */
[----:B------:R-:W-:Y:S01]  /*4e80*/  @UP4 ULEA UR4, UR14, UR17, 0x3 ;  /* 0x000000110e044291 */ /* 0x000fe2000f8e18ff */
[----:B------:R-:W-:Y:S01]  /*4e90*/  PLOP3.LUT P2, PT, PT, PT, PT, 0x80, 0x8 ;  /* 0x000000000008781c */ /* 0x000fe20003f4f070 */
[----:B------:R-:W-:Y:S01]  /*4ea0*/  ULEA UR23, UR22, UR17, 0x3 ;  /* 0x0000001116177291 */ /* 0x000fe2000f8e18ff */
[----:B------:R-:W-:Y:S02]  /*4eb0*/  PRMT R3, RZ, 0x654, R3 ;  /* 0x00000654ff037816 */ /* 0x000fe40000000003 */
[----:B-1----:R-:W1:Y:S01]  /*4ec0*/  LDS.128 R4, [R4+0x370] ;  /* 0x0003700004047984 */ /* 0x002e620000000c00 */
[----:B------:R-:W-:Y:S02]  /*4ed0*/  @P0 SHF.L.U32 R2, R8, 0x1f, RZ ;  /* 0x0000001f08020819 */ /* 0x000fe400000006ff */
[----:B------:R-:W-:Y:S01]  /*4ee0*/  SHF.L.U32 R0, R11, 0x1f, RZ ;  /* 0x0000001f0b007819 */ /* 0x000fe200000006ff */
[----:B------:R-:W-:Y:S01]  /*4ef0*/  @!PT LDS RZ, [RZ] ;  /* 0x00000000fffff984 */ /* 0x000fe20000000800 */
[----:B------:R-:W-:Y:S01]  /*4f00*/  @!PT LDS RZ, [RZ] ;  /* 0x00000000fffff984 */ /* 0x000fe20000000800 */
[----:B------:R-:W-:Y:S01]  /*4f10*/  @!PT LDS RZ, [RZ] ;  /* 0x00000000fffff984 */ /* 0x000fe20000000800 */
[----:B------:R-:W-:Y:S01]  /*4f20*/  @!PT LDS RZ, [RZ] ;  /* 0x00000000fffff984 */ /* 0x000fe20000000800 */
[----:B------:R2:W-:Y:S06]  /*4f30*/  MEMBAR.ALL.CTA ;  /* 0x0000000000007992 */ /* 0x0005ec0000008000 */
[----:B--2---:R-:W2:Y:S02]  /*4f40*/  FENCE.VIEW.ASYNC.S ;  /* 0x00000000000073c6 */ /* 0x004ea40000000000 */
[----:B--2---:R2:W-:Y:S01]  /*4f50*/  SYNCS.ARRIVE.TRANS64.RED.A1T0 RZ, [R3+URZ], RZ ;  /* 0x000000ff03ff79a7 */ /* 0x0045e200081004ff */
[----:B------:R2:W3:Y:S01]  /*4f60*/  @P0 SYNCS.PHASECHK.TRANS64.TRYWAIT P2, [UR4], R2 ;  /* 0x00000002ff0005a7 */ /* 0x0004e20008041104 */
[----:B------:R-:W-:Y:S01]  /*4f70*/  ULEA.HI UR4, UR22, UR22, URZ, 0x1 ;  /* 0x0000001616047291 */ /* 0x000fe2000f8f08ff */
[----:B-1----:R-:W-:-:S03]  /*4f80*/  LOP3.LUT P1, RZ, R6, 0x1, RZ, 0xc0, !PT ;  /* 0x0000000106ff7812 */ /* 0x002fc6000782c0ff */
[----:B------:R-:W-:Y:S02]  /*4f90*/  USHF.L.U32 UR18, UR4, 0x3, URZ ;  /* 0x0000000304127899 */ /* 0x000fe400080006ff */
[----:B------:R-:W-:Y:S02]  /*4fa0*/  ULOP3.LUT UR4, UR4, 0xffe, URZ, 0xc0, !UPT ;  /* 0x00000ffe04047892 */ /* 0x000fe4000f8ec0ff */
[----:B------:R-:W-:Y:S02]  /*4fb0*/  ULOP3.LUT UR18, UR18, 0xfffffff0, URZ, 0xc0, !UPT ;  /* 0xfffffff012127892 */ /* 0x000fe4000f8ec0ff */
[----:B------:R-:W-:Y:S02]  /*4fc0*/  UIADD3 UR4, UPT, UPT, -UR4, UR22, URZ ;  /* 0x0000001604047290 */ /* 0x000fe4000fffe1ff */
[----:B------:R-:W-:Y:S01]  /*4fd0*/  UIADD3 UR18, UPT, UPT, UR30, UR18, URZ ;  /* 0x000000121e127290 */ /* 0x000fe2000fffe0ff */
[----:B------:R-:W1:Y:S03]  /*4fe0*/  SYNCS.PHASECHK.TRANS64.TRYWAIT P0, [UR23+0x320], R0 ;  /* 0x00032000ff0075a7 */ /* 0x000e660008001117 */
[----:B------:R-:W-:Y:S01]  /*4ff0*/  ULEA UR18, UR4, UR18, 0x14 ;  /* 0x0000001204127291 */ /* 0x000fe2000f8ea0ff */
[----:B-123--:R-:W-:Y:S11]  /*5000*/  @!P0 BRA `(.L_x_102) ;  /* 0x0000003c00388947 */ /* 0x00eff60003800000 */
.L_x_235:
[----:B------:R-:W-:Y:S01]  /*5010*/  IADD3 R10, PT, PT, R10, 0x1, RZ ;  /* 0x000000010a0a7810 */ /* 0x000fe20007ffe0ff */
[----:B------:R-:W-:Y:S06]  /*5020*/  BRA.U !UP4, `(.L_x_103) ;  /* 0x000000010c987547 */ /* 0x000fec000b800000 */
[----:B------:R-:W-:Y:S01]  /*5030*/  UPLOP3.LUT UP2, UPT, UPT, UPT, UPT, 0x40, 0x4 ;  /* 0x000000000004789c */ /* 0x000fe20003f4e870 */
[----:B------:R-:W-:Y:S01]  /*5040*/  UMOV UR16, UR29 ;  /* 0x0000001d00107c82 */ /* 0x000fe20008000000 */
[----:B------:R-:W-:Y:S01]  /*5050*/  UMOV UR15, UR28 ;  /* 0x0000001c000f7c82 */ /* 0x000fe20008000000 */
[----:B------:R-:W-:-:S08]  /*5060*/  UMOV UR6, UR14 ;  /* 0x0000000e00067c82 */ /* 0x000fd00008000000 */
.L_x_106:
[----:B------:R-:W-:Y:S02]  /*5070*/  UIADD3 UR16, UPT, UPT, UR16, 0x1, URZ ;  /* 0x0000000110107890 */ /* 0x000fe4000fffe0ff */
[----:B--2---:R-:W-:Y:S02]  /*5080*/  ULEA UR5, UR6, UR17, 0x3 ;  /* 0x0000001106057291 */ /* 0x004fe4000f8e18ff */
[----:B------:R-:W-:Y:S01]  /*5090*/  UISETP.NE.AND UP3, UPT, UR16, URZ, UPT ;  /* 0x000000ff1000728c */ /* 0x000fe2000bf65270 */
[----:B---3--:R-:W-:Y:S10]  /*50a0*/  @P2 BRA `(.L_x_104) ;  /* 0x00000000000c2947 */ /* 0x008ff40003800000 */
[----:B-1----:R-:W-:Y:S04]  /*50b0*/  SHF.L.U32 R3, R8, 0x1f, RZ ;  /* 0x0000001f08037819 */ /* 0x002fe800000006ff */
[----:B------:R-:W1:Y:S02]  /*50c0*/  SYNCS.PHASECHK.TRANS64.TRYWAIT P0, [UR5], R3 ;  /* 0x00000003ff0075a7 */ /* 0x000e640008001105 */
[----:B-1----:R-:W-:Y:S05]  /*50d0*/  @!P0 BRA `(.L_x_105) ;  /* 0x0000003c001c8947 */ /* 0x002fea0003800000 */
.L_x_104:
[----:B------:R-:W-:Y:S01]  /*50e0*/  UISETP.NE.AND UP0, UPT, UR15, 0x1, UPT ;  /* 0x000000010f00788c */ /* 0x000fe2000bf05270 */
[----:B------:R-:W-:Y:S01]  /*50f0*/  PLOP3.LUT P2, PT, PT, PT, PT, 0x80, 0x8 ;  /* 0x000000000008781c */ /* 0x000fe20003f4f070 */
[----:B------:R-:W-:Y:S02]  /*5100*/  UIADD3 UR4, UPT, UPT, UR6, 0x1, URZ ;  /* 0x0000000106047890 */ /* 0x000fe4000fffe0ff */
[----:B------:R-:W-:Y:S02]  /*5110*/  ULEA UR12, UR6, UR21, 0x6 ;  /* 0x00000015060c7291 */ /* 0x000fe4000f8e30ff */
[----:B------:R-:W-:Y:S01]  /*5120*/  UISETP.NE.AND UP1, UPT, UR4, 0x2c, UPT ;  /* 0x0000002c0400788c */ /* 0x000fe2000bf25270 */
[----:B------:R-:W-:Y:S01]  /*5130*/  PLOP3.LUT P0, PT, PT, PT, UP0, 0x80, 0x8 ;  /* 0x000000000008781c */ /* 0x000fe20003f0f008 */
[----:B------:R-:W-:Y:S02]  /*5140*/  UIADD3 UR10, UPT, UPT, UR12, 0x2, URZ ;  /* 0x000000020c0a7890 */ /* 0x000fe4000fffe0ff */
[----:B------:R-:W-:Y:S02]  /*5150*/  USEL UR7, URZ, 0x1, UP1 ;  /* 0x00000001ff077887 */ /* 0x000fe40008800000 */
[----:B------:R-:W-:Y:S02]  /*5160*/  USEL UR14, UR4, URZ, UP1 ;  /* 0x000000ff040e7287 */ /* 0x000fe40008800000 */
[----:B------:R-:W-:Y:S02]  /*5170*/  UIADD3 UR15, UPT, UPT, UR15, -0x1, URZ ;  /* 0xffffffff0f0f7890 */ /* 0x000fe4000fffe0ff */
[----:B------:R-:W-:Y:S01]  /*5180*/  @UP0 ULEA UR4, UR14, UR17, 0x3 ;  /* 0x000000110e040291 */ /* 0x000fe2000f8e18ff */
[----:B------:R-:W-:Y:S01]  /*5190*/  LOP3.LUT R8, R8, UR7, RZ, 0x3c, !PT ;  /* 0x0000000708087c12 */ /* 0x000fe2000f8e3cff */
[----:B------:R-:W-:Y:S01]  /*51a0*/  UIADD3 UR7, UPT, UPT, UR5, 0x160, URZ ;  /* 0x0000016005077890 */ /* 0x000fe2000fffe0ff */
[----:B------:R-:W-:Y:S02]  /*51b0*/  UMOV UR13, 0x80004020 ;  /* 0x80004020000d7882 */ /* 0x000fe40000000000 */
[----:B-1----:R-:W-:Y:S01]  /*51c0*/  @P0 SHF.L.U32 R0, R8, 0x1f, RZ ;  /* 0x0000001f08000819 */ /* 0x002fe200000006ff */
[----:B------:R-:W-:Y:S01]  /*51d0*/  UMOV UR5, 0x80004020 ;  /* 0x8000402000057882 */ /* 0x000fe20000000000 */
[----:B------:R-:W-:Y:S01]  /*51e0*/  UMOV UR11, 0x80004020 ;  /* 0x80004020000b7882 */ /* 0x000fe20000000000 */
[----:B------:R-:W-:Y:S01]  /*51f0*/  UMOV UR9, 0x80004020 ;  /* 0x8000402000097882 */ /* 0x000fe20000000000 */
[----:B------:R2:W3:Y:S01]  /*5200*/  @P0 SYNCS.PHASECHK.TRANS64.TRYWAIT P2, [UR4], R0 ;  /* 0x00000000ff0005a7 */ /* 0x0004e20008041104 */
[----:B------:R-:W-:Y:S03]  /*5210*/  ULEA UR4, UR6, UR20, 0x8 ;  /* 0x0000001406047291 */ /* 0x000fe6000f8e40ff */
[----:B------:R-:W-:Y:S01]  /*5220*/  UMOV UR6, UR14 ;  /* 0x0000000e00067c82 */ /* 0x000fe20008000000 */
[----:B------:R-:W-:Y:S05]  /*5230*/  UIADD3 UR8, UPT, UPT, UR4, 0x2, URZ ;  /* 0x0000000204087890 */ /* 0x000fea000fffe0ff */
[----:B------:R2:W-:Y:S01]  /*5240*/  UTCIMMA gdesc[UR4], gdesc[UR12], tmem[UR18], tmem[UR26], idesc[UR27], UP2 ;  /* 0x00ff1a0c040075ea */ /* 0x0005e20009000112 */
[----:B------:R-:W-:Y:S03]  /*5250*/  UPLOP3.LUT UP2, UPT, UPT, UPT, UPT, 0x80, 0x8 ;  /* 0x000000000008789c */ /* 0x000fe60003f4f070 */
[----:B------:R2:W-:Y:S01]  /*5260*/  UTCIMMA gdesc[UR8], gdesc[UR10], tmem[UR18], tmem[UR24], idesc[UR25], UPT ;  /* 0x00ff180a080075ea */ /* 0x0005e2000b800112 */
[----:B------:R2:W-:Y:S01]  /*5270*/  UTCBAR.MULTICAST [UR7], URZ, UR19 ;  /* 0x000000ff070073e9 */ /* 0x0005e20008000813 */
[----:B------:R-:W-:Y:S06]  /*5280*/  BRA.U UP3, `(.L_x_106) ;  /* 0xfffffffd03787547 */ /* 0x000fec000b83ffff */
.L_x_103:
[----:B--2---:R-:W-:Y:S01]  /*5290*/  UIADD3 UR4, UPT, UPT, UR22, 0x1, URZ ;  /* 0x0000000116047890 */ /* 0x004fe2000fffe0ff */
[C---:B------:R-:W-:Y:S01]  /*52a0*/  ISETP.NE.AND P0, PT, R10.reuse, 0x2, PT ;  /* 0x000000020a00780c */ /* 0x040fe20003f05270 */
[----:B------:R-:W-:Y:S02]  /*52b0*/  UIADD3 UR5, UPT, UPT, UR23, 0x300, URZ ;  /* 0x0000030017057890 */ /* 0x000fe4000fffe0ff */
[----:B------:R-:W-:Y:S01]  /*52c0*/  UISETP.NE.AND UP0, UPT, UR4, 0x4, UPT ;  /* 0x000000040400788c */ /* 0x000fe2000bf05270 */
[----:B-1----:R-:W-:Y:S02]  /*52d0*/  SEL R0, RZ, 0x1, P0 ;  /* 0x00000001ff007807 */ /* 0x002fe40000000000 */
[----:B------:R-:W-:Y:S01]  /*52e0*/  SEL R10, R10, RZ, P0 ;  /* 0x000000ff0a0a7207 */ /* 0x000fe20000000000 */
[----:B------:R-:W-:Y:S01]  /*52f0*/  USEL UR6, URZ, 0x1, UP0 ;  /* 0x00000001ff067887 */ /* 0x000fe20008000000 */
[----:B------:R-:W-:Y:S01]  /*5300*/  LOP3.LUT R9, R9, R0, RZ, 0x3c, !PT ;  /* 0x0000000009097212 */ /* 0x000fe200078e3cff */
[----:B------:R-:W-:Y:S01]  /*5310*/  USEL UR22, UR4, URZ, UP0 ;  /* 0x000000ff04167287 */ /* 0x000fe20008000000 */
[----:B------:R1:W-:Y:S03]  /*5320*/  UTCBAR [UR5], URZ ;  /* 0x000000ff050073e9 */ /* 0x0003e600080000ff */
[----:B------:R-:W-:Y:S01]  /*5330*/  LOP3.LUT R11, R11, UR6, RZ, 0x3c, !PT ;  /* 0x000000060b0b7c12 */ /* 0x000fe2000f8e3cff */
[----:B------:R-:W-:Y:S07]  /*5340*/  @P1 BRA `(.L_x_107) ;  /* 0xfffffff800b01947 */ /* 0x000fee000383ffff */
[----:B------:R-:W2:Y:S01]  /*5350*/  S2UR UR8, SR_CgaCtaId ;  /* 0x00000000000879c3 */ /* 0x000ea20000008800 */
[----:B------:R-:W-:Y:S01]  /*5360*/  ELECT P0, URZ, PT ;  /* 0x0000000000ff782f */ /* 0x000fe20003800000 */
[----:B------:R-:W-:Y:S01]  /*5370*/  IMAD.MOV.U32 R0, RZ, RZ, 0x1 ;  /* 0x00000001ff007424 */ /* 0x000fe200078e00ff */
[----:B------:R-:W-:Y:S01]  /*5380*/  UIADD3 UR17, UPT, UPT, UR17, 0x320, URZ ;  /* 0x0000032011117890 */ /* 0x000fe2000fffe0ff */
[----:B------:R-:W-:Y:S01]  /*5390*/  SHF.L.U32 R3, R11, 0x1f, RZ ;  /* 0x0000001f0b037819 */ /* 0x000fe200000006ff */
[----:B------:R-:W-:-:S03]  /*53a0*/  UMOV UR4, 0x40 ;  /* 0x0000004000047882 */ /* 0x000fc60000000000 */
[----:B------:R-:W-:Y:S01]  /*53b0*/  UVIRTCOUNT.DEALLOC.SMPOOL 0x80 ;  /* 0x000000800000784c */ /* 0x000fe20000000000 */
[----:B--2---:R-:W-:Y:S02]  /*53c0*/  ULEA UR8, UR8, UR4, 0x18 ;  /* 0x0000000408087291 */ /* 0x004fe4000f8ec0ff */
[----:B------:R-:W-:-:S07]  /*53d0*/  ULEA UR4, UR22, UR17, 0x3 ;  /* 0x0000001116047291 */ /* 0x000fce000f8e18ff */
[----:B------:R2:W-:Y:S02]  /*53e0*/  @P0 STS.U8 [UR8+0x1c], R0 ;  /* 0x00001c00ff000988 */ /* 0x0005e40008000008 */
[----:B------:R-:W4:Y:S02]  /*53f0*/  SYNCS.PHASECHK.TRANS64.TRYWAIT P0, [UR4], R3 ;  /* 0x00000003ff0075a7 */ /* 0x000f240008001104 */
[----:B--2-4-:R-:W-:Y:S05]  /*5400*/  @!P0 BRA `(.L_x_108) ;  /* 0x0000003800688947 */ /* 0x014fea0003800000 */
.L_x_238:
[----:B------:R-:W-:-:S04]  /*5410*/  UIADD3 UR4, UPT, UPT, UR22, 0x1, URZ ;  /* 0x0000000116047890 */ /* 0x000fc8000fffe0ff */
[----:B------:R-:W-:-:S04]  /*5420*/  UISETP.NE.AND UP0, UPT, UR4, 0x4, UPT ;  /* 0x000000040400788c */ /* 0x000fc8000bf05270 */
[----:B------:R-:W-:Y:S02]  /*5430*/  USEL UR6, URZ, 0x1, UP0 ;  /* 0x00000001ff067887 */ /* 0x000fe40008000000 */
[----:B------:R-:W-:-:S04]  /*5440*/  USEL UR4, UR4, URZ, UP0 ;  /* 0x000000ff04047287 */ /* 0x000fc80008000000 */
[----:B-1----:R-:W-:Y:S01]  /*5450*/  ULEA UR5, UR4, UR17, 0x3 ;  /* 0x0000001104057291 */ /* 0x002fe2000f8e18ff */
[----:B------:R-:W-:-:S04]  /*5460*/  LOP3.LUT R2, R11, UR6, RZ, 0x3c, !PT ;  /* 0x000000060b027c12 */ /* 0x000fc8000f8e3cff */
[----:B--2---:R-:W-:-:S04]  /*5470*/  SHF.L.U32 R3, R2, 0x1f, RZ ;  /* 0x0000001f02037819 */ /* 0x004fc800000006ff */
[----:B------:R-:W1:Y:S02]  /*5480*/  SYNCS.PHASECHK.TRANS64.TRYWAIT P0, [UR5], R3 ;  /* 0x00000003ff0075a7 */ /* 0x000e640008001105 */
[----:B-1----:R-:W-:Y:S05]  /*5490*/  @!P0 BRA `(.L_x_109) ;  /* 0x00000038005c8947 */ /* 0x002fea0003800000 */
.L_x_240:
        /* <DEDUP_REMOVED lines=9> */
.L_x_242:
[----:B------:R-:W-:-:S04]  /*5530*/  UIADD3 UR4, UPT, UPT, UR4, 0x1, URZ ;  /* 0x0000000104047890 */ /* 0x000fc8000fffe0ff */
[----:B------:R-:W-:-:S04]  /*5540*/  UISETP.NE.AND UP0, UPT, UR4, 0x4, UPT ;  /* 0x000000040400788c */ /* 0x000fc8000bf05270 */
[----:B------:R-:W-:Y:S02]  /*5550*/  USEL UR5, URZ, 0x1, UP0 ;  /* 0x00000001ff057887 */ /* 0x000fe40008000000 */
[----:B------:R-:W-:-:S04]  /*5560*/  USEL UR4, UR4, URZ, UP0 ;  /* 0x000000ff04047287 */ /* 0x000fc80008000000 */
[----:B------:R-:W-:Y:S01]  /*5570*/  ULEA UR4, UR4, UR17, 0x3 ;  /* 0x0000001104047291 */ /* 0x000fe2000f8e18ff */
[----:B-1----:R-:W-:-:S04]  /*5580*/  LOP3.LUT R3, R2, UR5, RZ, 0x3c, !PT ;  /* 0x0000000502037c12 */ /* 0x002fc8000f8e3cff */
[----:B------:R-:W-:-:S04]  /*5590*/  SHF.L.U32 R3, R3, 0x1f, RZ ;  /* 0x0000001f03037819 */ /* 0x000fc800000006ff */
[----:B------:R-:W1:Y:S02]  /*55a0*/  SYNCS.PHASECHK.TRANS64.TRYWAIT P0, [UR4], R3 ;  /* 0x00000003ff0075a7 */ /* 0x000e640008001104 */
[----:B-1----:R-:W-:Y:S05]  /*55b0*/  @!P0 BRA `(.L_x_111) ;  /* 0x0000003800448947 */ /* 0x002fea0003800000 */
.L_x_244:
[----:B------:R-:W-:Y:S01]  /*55c0*/  NOP ;  /* 0x0000000000007918 */ /* 0x000fe20000000000 */
[----:B-1----:R-:W1:Y:S01]  /*55d0*/  LDS R0, [UR8+0x14] ;  /* 0x00001408ff007984 */ /* 0x002e620008000800 */
[----:B------:R-:W-:Y:S01]  /*55e0*/  ULOP3.LUT UR4, UR30, 0xffff, URZ, 0xc0, !UPT ;  /* 0x0000ffff1e047892 */ /* 0x000fe2000f8ec0ff */
[----:B------:R-:W-:Y:S01]  /*55f0*/  UMOV UR5, 0xffff ;  /* 0x0000ffff00057882 */ /* 0x000fe20000000000 */
[----:B------:R-:W-:Y:S02]  /*5600*/  UMOV UR6, 0x1 ;  /* 0x0000000100067882 */ /* 0x000fe40000000000 */
[----:B------:R-:W-:-:S04]  /*5610*/  USHF.R.U32.HI UR4, URZ, 0x5, UR4 ;  /* 0x00000005ff047899 */ /* 0x000fc80008011604 */
[----:B------:R-:W-:Y:S02]  /*5620*/  USHF.L.U32 UR5, UR5, UR4, URZ ;  /* 0x0000000405057299 */ /* 0x000fe400080006ff */
[----:B------:R-:W-:-:S04]  /*5630*/  USHF.L.U32 UR4, UR6, UR4, URZ ;  /* 0x0000000406047299 */ /* 0x000fc800080006ff */
[----:B-1----:R-:W-:-:S04]  /*5640*/  LOP3.LUT R0, R0, UR5, RZ, 0xc0, !PT ;  /* 0x0000000500007c12 */ /* 0x002fc8000f8ec0ff */
[----:B------:R-:W-:-:S13]  /*5650*/  ISETP.NE.AND P0, PT, R0, UR5, PT ;  /* 0x0000000500007c0c */ /* 0x000fda000bf05270 */
[----:B------:R-:W-:Y:S05]  /*5660*/  @P0 BRA `(.L_x_112) ;  /* 0x0000000000580947 */ /* 0x000fea0003800000 */
[----:B------:R-:W1:Y:S02]  /*5670*/  LDS R0, [UR8+0x18] ;  /* 0x00001808ff007984 */ /* 0x000e640008000800 */
[----:B-1----:R-:W-:-:S04]  /*5680*/  LOP3.LUT R0, R0, UR4, RZ, 0xc0, !PT ;  /* 0x0000000400007c12 */ /* 0x002fc8000f8ec0ff */
[----:B------:R-:W-:-:S13]  /*5690*/  ISETP.NE.AND P0, PT, R0, UR4, PT ;  /* 0x0000000400007c0c */ /* 0x000fda000bf05270 */
[----:B------:R-:W-:Y:S05]  /*56a0*/  @P0 BRA `(.L_x_113) ;  /* 0x00000000003c0947 */ /* 0x000fea0003800000 */
[----:B------:R-:W1:Y:S01]  /*56b0*/  S2R R2, SR_LANEID ;  /* 0x0000000000027919 */ /* 0x000e620000000000 */
[----:B------:R-:W-:Y:S01]  /*56c0*/  ULOP3.LUT UR5, URZ, UR5, URZ, 0x33, !UPT ;  /* 0x00000005ff057292 */ /* 0x000fe2000f8e33ff */
[----:B------:R-:W-:Y:S01]  /*56d0*/  LOP3.LUT R4, RZ, UR4, RZ, 0x33, !PT ;  /* 0x00000004ff047c12 */ /* 0x000fe2000f8e33ff */
[----:B------:R-:W-:Y:S02]  /*56e0*/  VOTEU.ANY UR4, UPT, PT ;  /* 0x0000000000047886 */ /* 0x000fe400038e0100 */
[----:B------:R-:W-:Y:S01]  /*56f0*/  UFLO.U32 UR4, UR4 ;  /* 0x00000004000472bd */ /* 0x000fe200080e0000 */
[----:B------:R-:W2:Y:S01]  /*5700*/  REDUX UR6, R4 ;  /* 0x00000000040673c4 */ /* 0x000ea20000000000 */
[----:B------:R-:W-:-:S06]  /*5710*/  IMAD.U32 R0, RZ, RZ, UR5 ;  /* 0x00000005ff007e24 */ /* 0x000fcc000f8e00ff */
[----:B------:R4:W-:Y:S01]  /*5720*/  UTCATOMSWS.AND URZ, UR5 ;  /* 0x0000000500ff79e3 */ /* 0x0009e20008000000 */
[----:B------:R-:W3:Y:S01]  /*5730*/  REDUX UR7, R0 ;  /* 0x00000000000773c4 */ /* 0x000ee20000000000 */
[----:B-1----:R-:W-:Y:S01]  /*5740*/  ISETP.EQ.U32.AND P0, PT, R2, UR4, PT ;  /* 0x0000000402007c0c */ /* 0x002fe2000bf02070 */
[----:B--2---:R-:W-:Y:S01]  /*5750*/  IMAD.U32 R2, RZ, RZ, UR6 ;  /* 0x00000006ff027e24 */ /* 0x004fe2000f8e00ff */
[----:B---3--:R-:W-:-:S11]  /*5760*/  MOV R3, UR7 ;  /* 0x0000000700037c02 */ /* 0x008fd60008000f00 */
[----:B------:R4:W-:Y:S04]  /*5770*/  @P0 ATOMS.AND RZ, [UR8+0x14], R3 ;  /* 0x00001403ffff098c */ /* 0x0009e8000a800008 */
[----:B------:R4:W-:Y:S01]  /*5780*/  @P0 ATOMS.AND RZ, [UR8+0x18], R2 ;  /* 0x00001802ffff098c */ /* 0x0009e2000a800008 */
[----:B------:R-:W-:Y:S05]  /*5790*/  BRA `(.L_x_114) ;  /* 0x0000000000147947 */ /* 0x000fea0003800000 */
.L_x_113:
[----:B------:R-:W-:Y:S02]  /*57a0*/  MOV R2, 0x57c0 ;  /* 0x000057c000027802 */ /* 0x000fe40000000f00 */
[----:B---3-5:R-:W-:Y:S05]  /*57b0*/  CALL.REL.NOINC `($__internal_0_$__cuda_sm10x_tcgen05_guardrail_trap_col_being_dealloced_not_returned_by_alloc) ;  /* 0x0000003800647944 */ /* 0x028fea0003c00000 */
[----:B------:R-:W-:Y:S05]  /*57c0*/  BRA `(.L_x_114) ;  /* 0x0000000000087947 */ /* 0x000fea0003800000 */
.L_x_112:
[----:B------:R-:W-:Y:S02]  /*57d0*/  MOV R2, 0x57f0 ;  /* 0x000057f000027802 */ /* 0x000fe40000000f00 */
[----:B---3-5:R-:W-:Y:S05]  /*57e0*/  CALL.REL.NOINC `($__internal_2_$__cuda_sm10x_tcgen05_guardrail_trap_unallocated_columns_being_dealloced) ;  /* 0x0000003800707944 */ /* 0x028fea0003c00000 */
.L_x_114:
[----:B------:R-:W-:Y:S01]  /*57f0*/  NOP ;  /* 0x0000000000007918 */ /* 0x000fe20000000000 */
[----:B----4-:R-:W-:Y:S05]  /*5800*/  EXIT ;  /* 0x000000000000794d */ /* 0x010fea0003800000 */
.L_x_96:
[----:B------:R-:W-:-:S09]  /*5810*/  UISETP.NE.OR UP0, UPT, UR18, 0x3, !UP3 ;  /* 0x000000031200788c */ /* 0x000fd2000df05670 */
[----:B------:R-:W-:Y:S05]  /*5820*/  BRA.U UP0, `(.L_x_115) ;  /* 0x0000000d00387547 */ /* 0x000fea000b800000 */
[----:B------:R-:W2:Y:S01]  /*5830*/  LDCU.64 UR4, c[0x0][0x888] ;  /* 0x00011100ff0477ac */ /* 0x000ea20008000a00 */
[----:B------:R-:W3:Y:S01]  /*5840*/  LDC.64 R12, c[0x0][0x348] ;  /* 0x0000d200ff0c7b82 */ /* 0x000ee20000000a00 */
[----:B------:R-:W-:Y:S02]  /*5850*/  HFMA2 R9, -RZ, RZ, 0, 0 ;  /* 0x00000000ff097431 */ /* 0x000fe400000001ff */
[----:B------:R-:W-:Y:S01]  /*5860*/  IMAD.MOV.U32 R11, RZ, RZ, 0x1 ;  /* 0x00000001ff0b7424 */ /* 0x000fe200078e00ff */
[----:B------:R-:W4:Y:S01]  /*5870*/  LDCU UR33, c[0x0][0x370] ;  /* 0x00006e00ff2177ac */ /* 0x000f220008000800 */
[----:B------:R-:W-:Y:S01]  /*5880*/  IMAD.MOV.U32 R10, RZ, RZ, RZ ;  /* 0x000000ffff0a7224 */ /* 0x000fe200078e00ff */
[----:B------:R-:W-:Y:S01]  /*5890*/  MOV R8, 0x400 ;  /* 0x0000040000087802 */ /* 0x000fe20000000f00 */
[----:B------:R-:W4:Y:S01]  /*58a0*/  LDCU.128 UR28, c[0x0][0xb10] ;  /* 0x00016200ff1c77ac */ /* 0x000f220008000c00 */
[----:B------:R-:W1:Y:S01]  /*58b0*/  LDCU UR32, c[0x0][0x374] ;  /* 0x00006e80ff2077ac */ /* 0x000e620008000800 */
[----:B------:R-:W1:Y:S01]  /*58c0*/  LDCU.64 UR26, c[0x0][0x890] ;  /* 0x00011200ff1a77ac */ /* 0x000e620008000a00 */
[----:B--2---:R-:W-:Y:S01]  /*58d0*/  UISETP.NE.U32.AND UP0, UPT, UR4, URZ, UPT ;  /* 0x000000ff0400728c */ /* 0x004fe2000bf05070 */
[----:B------:R-:W2:Y:S01]  /*58e0*/  LDCU UR16, c[0x0][0xb0c] ;  /* 0x00016180ff1077ac */ /* 0x000ea20008000800 */
[----:B------:R-:W3:Y:S01]  /*58f0*/  LDCU UR38, c[0x0][0xb20] ;  /* 0x00016400ff2677ac */ /* 0x000ee20008000800 */
[----:B------:R-:W3:Y:S01]  /*5900*/  LDCU UR4, c[0x0][0xb30] ;  /* 0x00016600ff0477ac */ /* 0x000ee20008000800 */
[----:B------:R-:W-:Y:S01]  /*5910*/  UMOV UR17, 0x400 ;  /* 0x0000040000117882 */ /* 0x000fe20000000000 */
[----:B----4-:R-:W-:-:S02]  /*5920*/  UIMAD.WIDE.U32 UR6, UR33, UR28, URZ ;  /* 0x0000001c210672a5 */ /* 0x010fc4000f8e00ff */
[----:B-1----:R-:W-:Y:S02]  /*5930*/  UIMAD.WIDE.U32 UR8, UR32, UR31, URZ ;  /* 0x0000001f200872a5 */ /* 0x002fe4000f8e00ff */
[----:B------:R-:W-:Y:S02]  /*5940*/  ULEA UR17, UR51, UR17, 0x18 ;  /* 0x0000001133117291 */ /* 0x000fe4000f8ec0ff */
[----:B------:R-:W-:Y:S02]  /*5950*/  UISETP.NE.AND.EX UP5, UPT, UR5, URZ, UPT, UP0 ;  /* 0x000000ff0500728c */ /* 0x000fe4000bfa5300 */
[----:B------:R-:W-:Y:S02]  /*5960*/  UISETP.NE.U32.AND UP6, UPT, UR26, URZ, UPT ;  /* 0x000000ff1a00728c */ /* 0x000fe4000bfc5070 */
[----:B------:R-:W-:Y:S02]  /*5970*/  UIADD3 UR5, UPT, UPT, UR17, 0x2c0, URZ ;  /* 0x000002c011057890 */ /* 0x000fe4000fffe0ff */
[----:B------:R-:W-:Y:S01]  /*5980*/  UISETP.NE.AND UP0, UPT, UR41, 0x1, UPT ;  /* 0x000000012900788c */ /* 0x000fe2000bf05270 */
[----:B------:R-:W-:Y:S01]  /*5990*/  UMOV UR35, UR7 ;  /* 0x0000000700237c82 */ /* 0x000fe20008000000 */
[----:B------:R-:W-:Y:S01]  /*59a0*/  UMOV UR34, UR9 ;  /* 0x0000000900227c82 */ /* 0x000fe20008000000 */
[----:B------:R-:W-:-:S02]  /*59b0*/  USEL UR37, URZ, 0x1, UP4 ;  /* 0x00000001ff257887 */ /* 0x000fc4000a000000 */
[----:B--2---:R-:W-:Y:S02]  /*59c0*/  UISETP.NE.AND UP0, UPT, UR16, 0x1, UPT ;  /* 0x000000011000788c */ /* 0x004fe4000bf05270 */
[----:B------:R-:W-:Y:S02]  /*59d0*/  UPLOP3.LUT UP4, UPT, UPT, UPT, UPT, 0x40, 0x4 ;  /* 0x000000000004789c */ /* 0x000fe40003f8e870 */
[----:B------:R-:W-:Y:S01]  /*59e0*/  UISETP.GE.AND UP2, UPT, UR41, 0x1, UPT ;  /* 0x000000012900788c */ /* 0x000fe2000bf46270 */
[----:B------:R-:W1:Y:S01]  /*59f0*/  LDCU.64 UR14, c[0x0][0xb28] ;  /* 0x00016500ff0e77ac */ /* 0x000e620008000a00 */
[----:B------:R-:W-:Y:S02]  /*5a00*/  UISETP.NE.AND.EX UP6, UPT, UR27, URZ, UPT, UP6 ;  /* 0x000000ff1b00728c */ /* 0x000fe4000bfc5360 */
[----:B------:R-:W-:Y:S02]  /*5a10*/  UPRMT UR51, UR51, 0x654, UR5 ;  /* 0x0000065433337896 */ /* 0x000fe40008000005 */
[----:B------:R-:W-:-:S02]  /*5a20*/  USHF.R.U32.HI UR35, URZ, UR29, UR35 ;  /* 0x0000001dff237299 */ /* 0x000fc40008011623 */
[----:B---3--:R-:W-:Y:S02]  /*5a30*/  USHF.R.U32.HI UR34, URZ, UR38, UR34 ;  /* 0x00000026ff227299 */ /* 0x008fe40008011622 */
[----:B------:R-:W-:Y:S02]  /*5a40*/  UISETP.NE.AND UP0, UPT, UR30, 0x1, UPT ;  /* 0x000000011e00788c */ /* 0x000fe4000bf05270 */
[----:B------:R-:W-:-:S11]  /*5a50*/  UISETP.NE.AND UP3, UPT, UR4, 0x1, UPT ;  /* 0x000000010400788c */ /* 0x000fd6000bf65270 */
.L_x_123:
[C---:B------:R-:W-:Y:S02]  /*5a60*/  LEA R3, R10.reuse, UR17, 0x3 ;  /* 0x000000110a037c11 */ /* 0x040fe4000f8e18ff */
[----:B------:R-:W-:Y:S02]  /*5a70*/  SHF.L.U32 R0, R9, 0x1f, RZ ;  /* 0x0000001f09007819 */ /* 0x000fe400000006ff */
[----:B------:R-:W-:Y:S02]  /*5a80*/  LEA R5, R10, UR17, 0x4 ;  /* 0x000000110a057c11 */ /* 0x000fe4000f8e20ff */
[----:B--2---:R-:W2:Y:S02]  /*5a90*/  SYNCS.PHASECHK.TRANS64.TRYWAIT P0, [R3+URZ+0x2e0], R0 ;  /* 0x0002e000030075a7 */ /* 0x004ea400080011ff */
[----:B--2---:R-:W-:Y:S05]  /*5aa0*/  @!P0 BRA `(.L_x_116) ;  /* 0x0000003400208947 */ /* 0x004fea0003800000 */
.L_x_245:
[----:B------:R-:W3:Y:S01]  /*5ab0*/  LDS.128 R4, [R5+0x370] ;  /* 0x0003700005047984 */ /* 0x000ee20000000c00 */
[----:B------:R-:W-:Y:S01]  /*5ac0*/  UISETP.GE.AND UP0, UPT, UR41, 0x1, UPT ;  /* 0x000000012900788c */ /* 0x000fe2000bf06270 */
[----:B------:R-:W-:Y:S01]  /*5ad0*/  @!PT LDS RZ, [RZ] ;  /* 0x00000000fffff984 */ /* 0x000fe20000000800 */
[----:B------:R-:W-:Y:S01]  /*5ae0*/  @!PT LDS RZ, [RZ] ;  /* 0x00000000fffff984 */ /* 0x000fe20000000800 */
[----:B------:R-:W-:Y:S01]  /*5af0*/  @!PT LDS RZ, [RZ] ;  /* 0x00000000fffff984 */ /* 0x000fe20000000800 */
[----:B------:R-:W-:Y:S01]  /*5b00*/  @!PT LDS RZ, [RZ] ;  /* 0x00000000fffff984 */ /* 0x000fe20000000800 */
[----:B------:R4:W-:Y:S06]  /*5b10*/  MEMBAR.ALL.CTA ;  /* 0x0000000000007992 */ /* 0x0009ec0000008000 */
[----:B----4-:R-:W4:Y:S01]  /*5b20*/  FENCE.VIEW.ASYNC.S ;  /* 0x00000000000073c6 */ /* 0x010f220000000000 */
[----:B---3--:R-:W-:Y:S11]  /*5b30*/  LOP3.LUT P0, RZ, R6, 0x1, RZ, 0xc0, !PT ;  /* 0x0000000106ff7812 */ /* 0x008ff6000780c0ff */
[----:B------:R-:W-:Y:S02]  /*5b40*/  @!UPT UIADD3 URZ, UPT, UPT, URZ, URZ, URZ ;  /* 0x000000fffffff290 */ /* 0x000fe4000fffe0ff */
[----:B----4-:R-:W-:Y:S01]  /*5b50*/  VOTEU.ANY UP2, P0 ;  /* 0x0000000000ff7886 */ /* 0x010fe20000040100 */
[----:B------:R-:W-:Y:S11]  /*5b60*/  PLOP3.LUT P0, PT, PT, PT, UP2, 0x80, 0x8 ;  /* 0x000000000008781c */ /* 0x000ff60003f0f028 */
[----:B------:R-:W-:Y:S02]  /*5b70*/  @!UPT UIADD3 URZ, UPT, UPT, URZ, URZ, URZ ;  /* 0x000000fffffff290 */ /* 0x000fe4000fffe0ff */
[----:B--2---:R-:W-:Y:S02]  /*5b80*/  @P0 SHF.R.U32.HI R0, RZ, 0x10, R5 ;  /* 0x00000010ff000819 */ /* 0x004fe40000011605 */
[----:B------:R-:W-:Y:S02]  /*5b90*/  @P0 MOV R2, R4 ;  /* 0x0000000400020202 */ /* 0x000fe40000000f00 */
[----:B------:R-:W-:Y:S01]  /*5ba0*/  @P0 R2UR UR4, R0 ;  /* 0x00000000000402ca */ /* 0x000fe200000e0000 */
[----:B------:R-:W-:Y:S01]  /*5bb0*/  VIADD R0, R3, 0x2f0 ;  /* 0x000002f003007836 */ /* 0x000fe20000000000 */
[----:B------:R-:W-:Y:S02]  /*5bc0*/  @P0 LOP3.LUT R4, R5, 0xffff, RZ, 0xc0, !PT ;  /* 0x0000ffff05040812 */ /* 0x000fe400078ec0ff */
[----:B------:R-:W-:Y:S02]  /*5bd0*/  @P0 R2UR UR6, R2 ;  /* 0x00000000020602ca */ /* 0x000fe400000e0000 */
[----:B------:R-:W-:Y:S02]  /*5be0*/  PRMT R0, RZ, 0x654, R0 ;  /* 0x00000654ff007816 */ /* 0x000fe40000000000 */
[----:B------:R-:W-:Y:S02]  /*5bf0*/  @P0 R2UR UR5, R4 ;  /* 0x00000000040502ca */ /* 0x000fe400000e0000 */
[----:B------:R2:W-:Y:S03]  /*5c00*/  SYNCS.ARRIVE.TRANS64.RED.A1T0 RZ, [R0+URZ], RZ ;  /* 0x000000ff00ff79a7 */ /* 0x0005e600081004ff */
[----:B------:R-:W-:Y:S04]  /*5c10*/  @UP2 UMOV UR25, UR4 ;  /* 0x0000000400192c82 */ /* 0x000fe80008000000 */
[----:B------:R-:W-:Y:S04]  /*5c20*/  @UP2 UMOV UR13, UR6 ;  /* 0x00000006000d2c82 */ /* 0x000fe80008000000 */
[----:B------:R-:W-:Y:S01]  /*5c30*/  @UP2 UMOV UR7, UR5 ;  /* 0x0000000500072c82 */ /* 0x000fe20008000000 */
[----:B------:R-:W-:Y:S05]  /*5c40*/  BRA.U !UP0, `(.L_x_117) ;  /* 0x0000000108c07547 */ /* 0x000fea000b800000 */
[----:B------:R-:W-:Y:S02]  /*5c50*/  UIMAD.WIDE.U32 UR10, UR7, UR31, URZ ;  /* 0x0000001f070a72a5 */ /* 0x000fe4000f8e00ff */
[----:B------:R-:W-:Y:S02]  /*5c60*/  UP2UR UR12, UPR, URZ, 0x4 ;  /* 0x00000004ff0c7883 */ /* 0x000fe40008000000 */
[----:B------:R-:W-:Y:S02]  /*5c70*/  UISETP.NE.AND UP2, UPT, UR30, 0x1, UPT ;  /* 0x000000011e00788c */ /* 0x000fe4000bf45270 */
[----:B------:R-:W-:Y:S02]  /*5c80*/  UIMAD.WIDE.U32 UR18, UR13, UR28, URZ ;  /* 0x0000001c0d1272a5 */ /* 0x000fe4000f8e00ff */
[----:B------:R-:W-:Y:S02]  /*5c90*/  USEL UR4, UR32, UR34, !UP2 ;  /* 0x0000002220047287 */ /* 0x000fe4000d000000 */
[----:B------:R-:W-:Y:S02]  /*5ca0*/  UISETP.NE.AND UP0, UPT, UR16, 0x1, UPT ;  /* 0x000000011000788c */ /* 0x000fe4000bf05270 */
[----:B------:R-:W-:Y:S02]  /*5cb0*/  UP2UR UR24, UPR, URZ, 0x2 ;  /* 0x00000002ff187883 */ /* 0x000fe40008000000 */
[----:B------:R-:W-:Y:S02]  /*5cc0*/  UISETP.NE.AND UP1, UPT, UR41, 0x1, UPT ;  /* 0x000000012900788c */ /* 0x000fe4000bf25270 */
[----:B-1----:R-:W-:Y:S02]  /*5cd0*/  UIMAD.WIDE.U32 UR20, UR4, UR14, URZ ;  /* 0x0000000e041472a5 */ /* 0x002fe4000f8e00ff */
[----:B------:R-:W-:Y:S01]  /*5ce0*/  USEL UR8, UR33, UR35, !UP0 ;  /* 0x0000002321087287 */ /* 0x000fe2000c000000 */
[----:B------:R-:W-:Y:S02]  /*5cf0*/  UMOV UR5, UR11 ;  /* 0x0000000b00057c82 */ /* 0x000fe40008000000 */
[----:B------:R-:W-:Y:S02]  /*5d00*/  USHF.R.U32.HI UR6, URZ, UR38, UR5 ;  /* 0x00000026ff067299 */ /* 0x000fe40008011605 */
[----:B------:R-:W-:Y:S02]  /*5d10*/  UIMAD.WIDE.U32 UR22, UR8, UR14, URZ ;  /* 0x0000000e081672a5 */ /* 0x000fe4000f8e00ff */
[----:B------:R-:W-:Y:S02]  /*5d20*/  USEL UR6, UR7, UR6, !UP2 ;  /* 0x0000000607067287 */ /* 0x000fe4000d000000 */
[----:B------:R-:W-:Y:S02]  /*5d30*/  UISETP.NE.AND UP2, UPT, UR12, URZ, UPT ;  /* 0x000000ff0c00728c */ /* 0x000fe4000bf45270 */
[----:B------:R-:W-:Y:S01]  /*5d40*/  UIMAD.WIDE.U32 UR10, UR6, UR14, URZ ;  /* 0x0000000e060a72a5 */ /* 0x000fe2000f8e00ff */
[----:B------:R-:W-:Y:S02]  /*5d50*/  UMOV UR5, UR19 ;  /* 0x0000001300057c82 */ /* 0x000fe40008000000 */
[----:B------:R-:W-:Y:S03]  /*5d60*/  USHF.R.U32.HI UR9, URZ, UR29, UR5 ;  /* 0x0000001dff097299 */ /* 0x000fe60008011605 */
[----:B------:R-:W-:Y:S02]  /*5d70*/  UMOV UR5, UR21 ;  /* 0x0000001500057c82 */ /* 0x000fe40008000000 */
[----:B------:R-:W-:Y:S03]  /*5d80*/  @UP1 USHF.R.U32.HI UR4, URZ, UR15, UR5 ;  /* 0x0000000fff041299 */ /* 0x000fe60008011605 */
[----:B------:R-:W-:Y:S01]  /*5d90*/  UMOV UR5, UR23 ;  /* 0x0000001700057c82 */ /* 0x000fe20008000000 */
[----:B------:R-:W-:Y:S02]  /*5da0*/  UIMAD UR4, UR41, UR4, URZ ;  /* 0x00000004290472a4 */ /* 0x000fe4000f8e02ff */
[----:B------:R-:W-:Y:S02]  /*5db0*/  @UP1 USHF.R.U32.HI UR8, URZ, UR15, UR5 ;  /* 0x0000000fff081299 */ /* 0x000fe40008011605 */
[----:B------:R-:W-:Y:S02]  /*5dc0*/  USEL UR5, UR13, UR9, !UP0 ;  /* 0x000000090d057287 */ /* 0x000fe4000c000000 */
[----:B------:R-:W-:Y:S02]  /*5dd0*/  UIMAD UR9, UR41, UR8, URZ ;  /* 0x00000008290972a4 */ /* 0x000fe4000f8e02ff */
[----:B------:R-:W-:Y:S03]  /*5de0*/  UISETP.GE.AND UP0, UPT, UR6, UR4, UPT ;  /* 0x000000040600728c */ /* 0x000fe6000bf06270 */
[----:B------:R-:W-:Y:S01]  /*5df0*/  UMOV UR4, UR11 ;  /* 0x0000000b00047c82 */ /* 0x000fe20008000000 */
[----:B------:R-:W-:Y:S02]  /*5e00*/  UISETP.GE.OR UP0, UPT, UR5, UR9, UP0 ;  /* 0x000000090500728c */ /* 0x000fe40008706670 */
[----:B------:R-:W-:Y:S02]  /*5e10*/  USHF.R.U32.HI UR4, URZ, UR15, UR4 ;  /* 0x0000000fff047299 */ /* 0x000fe40008011604 */
[----:B------:R-:W-:Y:S02]  /*5e20*/  UIMAD.WIDE.U32 UR10, UR5, UR14, URZ ;  /* 0x0000000e050a72a5 */ /* 0x000fe4000f8e00ff */
[----:B------:R-:W-:Y:S04]  /*5e30*/  USEL UR12, UR6, UR4, !UP1 ;  /* 0x00000004060c7287 */ /* 0x000fe8000c800000 */
[----:B------:R-:W-:Y:S01]  /*5e40*/  UIADD3 UR9, UPT, UPT, -UR12, URZ, URZ ;  /* 0x000000ff0c097290 */ /* 0x000fe2000fffe1ff */
[----:B------:R-:W-:Y:S02]  /*5e50*/  @!UP0 UMOV UR4, UR11 ;  /* 0x0000000b00048c82 */ /* 0x000fe40008000000 */
[----:B------:R-:W-:Y:S02]  /*5e60*/  @!UP0 USHF.R.U32.HI UR4, URZ, UR15, UR4 ;  /* 0x0000000fff048299 */ /* 0x000fe40008011604 */
[----:B------:R-:W-:Y:S02]  /*5e70*/  UIMAD UR9, UR41, UR9, UR6 ;  /* 0x00000009290972a4 */ /* 0x000fe4000f8e0206 */
[----:B------:R-:W-:Y:S02]  /*5e80*/  @!UP0 USEL UR4, UR5, UR4, !UP1 ;  /* 0x0000000405048287 */ /* 0x000fe4000c800000 */
[----:B------:R-:W-:Y:S02]  /*5e90*/  UISETP.NE.AND UP1, UPT, UR24, URZ, UPT ;  /* 0x000000ff1800728c */ /* 0x000fe4000bf25270 */
[----:B------:R-:W-:Y:S02]  /*5ea0*/  @!UP0 UIMAD UR9, UR8, UR9, UR4 ;  /* 0x00000009080982a4 */ /* 0x000fe4000f8e0204 */
[----:B------:R-:W-:Y:S02]  /*5eb0*/  @!UP0 UIADD3 UR10, UPT, UPT, UR12, -UR4, URZ ;  /* 0x800000040c0a8290 */ /* 0x000fe4000fffe0ff */
[----:B------:R-:W-:Y:S02]  /*5ec0*/  UIADD3 UR4, UPT, UPT, -UR5, URZ, URZ ;  /* 0x000000ff05047290 */ /* 0x000fe4000fffe1ff */
[----:B------:R-:W-:Y:S02]  /*5ed0*/  UIADD3 UR8, UPT, UPT, -UR6, URZ, URZ ;  /* 0x000000ff06087290 */ /* 0x000fe4000fffe1ff */
[----:B------:R-:W-:Y:S02]  /*5ee0*/  @!UP0 UIMAD UR6, UR10, UR41, UR5 ;  /* 0x000000290a0682a4 */ /* 0x000fe4000f8e0205 */
[----:B------:R-:W-:Y:S02]  /*5ef0*/  UIMAD UR13, UR16, UR4, UR13 ;  /* 0x00000004100d72a4 */ /* 0x000fe4000f8e020d */
[----:B------:R-:W-:Y:S01]  /*5f00*/  UIMAD UR7, UR30, UR8, UR7 ;  /* 0x000000081e0772a4 */ /* 0x000fe2000f8e0207 */
[----:B------:R-:W-:Y:S02]  /*5f10*/  @!UP0 UMOV UR5, UR9 ;  /* 0x0000000900058c82 */ /* 0x000fe40008000000 */
[----:B------:R-:W-:Y:S02]  /*5f20*/  UIMAD UR13, UR5, UR16, UR13 ;  /* 0x00000010050d72a4 */ /* 0x000fe4000f8e020d */
[----:B------:R-:W-:Y:S11]  /*5f30*/  UIMAD UR7, UR6, UR30, UR7 ;  /* 0x0000001e060772a4 */ /* 0x000ff6000f8e0207 */
[----:B------:R-:W-:Y:S01]  /*5f40*/  @!UPT UIADD3 URZ, UPT, UPT, URZ, URZ, URZ ;  /* 0x000000fffffff290 */ /* 0x000fe2000fffe0ff */
.L_x_117:
[----:B------:R-:W3:Y:S01]  /*5f50*/  @!UP3 LDCU.128 UR20, c[0x0][0xb10] ;  /* 0x00016200ff14b7ac */ /* 0x000ee20008000c00 */
[----:B------:R-:W-:Y:S02]  /*5f60*/  ISETP.NE.U32.AND P0, PT, RZ, UR26, PT ;  /* 0x0000001aff007c0c */ /* 0x000fe4000bf05070 */
[----:B------:R-:W-:Y:S02]  /*5f70*/  SHF.L.U32 R2, R11, 0x1f, RZ ;  /* 0x0000001f0b027819 */ /* 0x000fe400000006ff */
[----:B------:R-:W-:Y:S01]  /*5f80*/  ISETP.NE.AND.EX P0, PT, RZ, UR27, PT, P0 ;  /* 0x0000001bff007c0c */ /* 0x000fe2000bf05300 */
[----:B------:R-:W4:Y:S01]  /*5f90*/  @!UP3 LDCU UR5, c[0x0][0xb0c] ;  /* 0x00016180ff05b7ac */ /* 0x000f220008000800 */
[----:B---3--:R-:W-:Y:S07]  /*5fa0*/  UIMAD.WIDE.U32 UR8, UR13, UR20, URZ ;  /* 0x000000140d0872a5 */ /* 0x008fee000f8e00ff */
[----:B------:R-:W-:Y:S01]  /*5fb0*/  @!UP3 UMOV UR4, UR9 ;  /* 0x000000090004bc82 */ /* 0x000fe20008000000 */
[----:B----4-:R-:W-:Y:S02]  /*5fc0*/  @!UP3 UISETP.NE.AND UP0, UPT, UR5, 0x1, UPT ;  /* 0x000000010500b88c */ /* 0x010fe4000bf05270 */
[----:B------:R-:W-:Y:S02]  /*5fd0*/  @!UP3 USHF.R.U32.HI UR4, URZ, UR21, UR4 ;  /* 0x00000015ff04b299 */ /* 0x000fe40008011604 */
[----:B------:R-:W-:Y:S02]  /*5fe0*/  UIMAD.WIDE.U32 UR8, UR7, UR23, URZ ;  /* 0x00000017070872a5 */ /* 0x000fe4000f8e00ff */
[----:B------:R-:W-:Y:S02]  /*5ff0*/  @!UP3 USEL UR10, UR13, UR4, !UP0 ;  /* 0x000000040d0ab287 */ /* 0x000fe4000c000000 */
[----:B------:R-:W-:Y:S03]  /*6000*/  @!UP3 UISETP.NE.AND UP0, UPT, UR22, 0x1, UPT ;  /* 0x000000011600b88c */ /* 0x000fe6000bf05270 */
[----:B------:R-:W-:Y:S02]  /*6010*/  @!UP3 UMOV UR6, UR9 ;  /* 0x000000090006bc82 */ /* 0x000fe40008000000 */
[----:B------:R-:W3:Y:S02]  /*6020*/  @!UP3 LDCU UR4, c[0x0][0xb20] ;  /* 0x00016400ff04b7ac */ /* 0x000ee40008000800 */
[----:B---3--:R-:W-:Y:S04]  /*6030*/  @!UP3 USHF.R.U32.HI UR6, URZ, UR4, UR6 ;  /* 0x00000004ff06b299 */ /* 0x008fe80008011606 */
[----:B------:R-:W-:Y:S04]  /*6040*/  @!UP3 USEL UR6, UR7, UR6, !UP0 ;  /* 0x000000060706b287 */ /* 0x000fe8000c000000 */
[----:B------:R-:W-:Y:S02]  /*6050*/  @!UP3 UIADD3 UR4, UPT, UPT, -UR10, UR6, URZ ;  /* 0x000000060a04b290 */ /* 0x000fe4000fffe1ff */
[----:B------:R-:W-:Y:S02]  /*6060*/  @!UP3 UIADD3 UR6, UPT, UPT, UR10, -UR6, URZ ;  /* 0x800000060a06b290 */ /* 0x000fe4000fffe0ff */
[----:B------:R-:W-:Y:S02]  /*6070*/  @!UP3 UIMAD UR13, UR4, UR5, UR13 ;  /* 0x00000005040db2a4 */ /* 0x000fe4000f8e020d */
[----:B------:R-:W-:Y:S01]  /*6080*/  @!UP3 UIMAD UR7, UR6, UR22, UR7 ;  /* 0x000000160607b2a4 */ /* 0x000fe2000f8e0207 */
[----:B------:R-:W-:Y:S11]  /*6090*/  BRA.U UP4, `(.L_x_118) ;  /* 0x0000000104107547 */ /* 0x000ff6000b800000 */
[----:B--2---:R-:W-:Y:S04]  /*60a0*/  MOV R0, UR37 ;  /* 0x0000002500007c02 */ /* 0x004fe80008000f00 */
[----:B------:R-:W-:Y:S04]  /*60b0*/  SHF.L.U32 R3, R0, 0x1f, RZ ;  /* 0x0000001f00037819 */ /* 0x000fe800000006ff */
[----:B------:R-:W2:Y:S02]  /*60c0*/  SYNCS.PHASECHK.TRANS64.TRYWAIT P1, [UR17+0x2d8], R3 ;  /* 0x0002d803ff0075a7 */ /* 0x000ea40008021111 */
[----:B--2---:R-:W-:Y:S05]  /*60d0*/  @!P1 BRA `(.L_x_119) ;  /* 0x0000002c00a89947 */ /* 0x004fea0003800000 */
.L_x_118:
[----:B------:R-:W-:Y:S05]  /*60e0*/  BRA.U !UP6, `(.L_x_120) ;  /* 0x000000010e387547 */ /* 0x000fea000b800000 */
[----:B------:R-:W-:Y:S01]  /*60f0*/  UPLOP3.LUT UP1, UPT, UPT, UPT, UP5, 0x80, 0x8 ;  /* 0x000000000008789c */ /* 0x000fe20003f2f050 */
[----:B------:R-:W-:Y:S01]  /*6100*/  HFMA2 R27, -RZ, RZ, 0, 5.9604644775390625e-08 ;  /* 0x00000001ff1b7431 */ /* 0x000fe200000001ff */
[----:B------:R-:W2:Y:S04]  /*6110*/  LDCU.64 UR8, c[0x0][0x358] ;  /* 0x00006b00ff0877ac */ /* 0x000ea80008000a00 */
[----:B------:R-:W-:Y:S05]  /*6120*/  PLOP3.LUT P1, PT, PT, PT, UP1, 0x80, 0x8 ;  /* 0x000000000008781c */ /* 0x000fea0003f2f018 */
[----:B------:R-:W3:Y:S01]  /*6130*/  @UP1 LDCU.64 UR4, c[0x0][0x888] ;  /* 0x00011100ff0417ac */ /* 0x000ee20008000a00 */
[----:B------:R-:W-:Y:S04]  /*6140*/  @UP1 UIMAD UR6, UR36, UR26, URZ ;  /* 0x0000001a240612a4 */ /* 0x000fe8000f8e02ff */
[----:B---3--:R-:W-:Y:S06]  /*6150*/  @UP1 UIMAD.WIDE UR4, UR6, 0x4, UR4 ;  /* 0x00000004060418a5 */ /* 0x008fec000f8e0204 */
[----:B------:R-:W-:Y:S02]  /*6160*/  IMAD.U32 R4, RZ, RZ, UR4 ;  /* 0x00000004ff047e24 */ /* 0x000fe4000f8e00ff */
[----:B------:R-:W-:Y:S05]  /*6170*/  IMAD.U32 R5, RZ, RZ, UR5 ;  /* 0x00000005ff057e24 */ /* 0x000fea000f8e00ff */
[----:B--2---:R-:W2:Y:S02]  /*6180*/  @P1 LDG.E R0, desc[UR8][R4.64] ;  /* 0x0000000804001981 */ /* 0x004ea4000c1e1900 */
[----:B--2---:R-:W-:Y:S01]  /*6190*/  @P1 R2UR UR45, R0 ;  /* 0x00000000002d12ca */ /* 0x004fe200000e0000 */
[----:B------:R-:W-:Y:S05]  /*61a0*/  IMAD.MOV.U32 R0, RZ, RZ, 0x1 ;  /* 0x00000001ff007424 */ /* 0x000fea00078e00ff */
[----:B------:R-:W-:Y:S08]  /*61b0*/  @!P1 PRMT R27, R0, 0x7610, R27 ;  /* 0x00007610001b9816 */ /* 0x000ff0000000001b */
[----:B------:R-:W3:Y:S02]  /*61c0*/  @!UP1 LDCU UR45, c[0x0][0x880] ;  /* 0x00011000ff2d97ac */ /* 0x000ee40008000800 */
.L_x_120:
[----:B---3--:R-:W-:Y:S01]  /*61d0*/  @!P0 ISETP.EQ.AND P2, PT, RZ, UR45, PT ;  /* 0x0000002dff008c0c */ /* 0x008fe2000bf42270 */
[----:B------:R-:W-:Y:S01]  /*61e0*/  @!UPT UIADD3 URZ, UPT, UPT, URZ, URZ, URZ ;  /* 0x000000fffffff290 */ /* 0x000fe2000fffe0ff */
[----:B------:R-:W-:Y:S11]  /*61f0*/  @!P0 BRA `(.L_x_121) ;  /* 0x0000000000148947 */ /* 0x000ff60003800000 */
[----:B------:R-:W-:Y:S02]  /*6200*/  LOP3.LUT P0, RZ, R27, 0xff, RZ, 0xc0, !PT ;  /* 0x000000ff1bff7812 */ /* 0x000fe4000780c0ff */
[----:B------:R-:W-:Y:S04]  /*6210*/  PLOP3.LUT P2, PT, PT, PT, UP1, 0x80, 0x8 ;  /* 0x000000000008781c */ /* 0x000fe80003f4f018 */
[----:B------:R-:W-:Y:S07]  /*6220*/  PLOP3.LUT P2, PT, P2, PT, PT, 0x8, 0x80 ;  /* 0x000000000080781c */ /* 0x000fee000174e170 */
[----:B------:R-:W-:Y:S11]  /*6230*/  @P0 ISETP.EQ.AND P2, PT, RZ, UR45, PT ;  /* 0x0000002dff000c0c */ /* 0x000ff6000bf42270 */
[----:B------:R-:W-:Y:S02]  /*6240*/  @!UPT UIADD3 URZ, UPT, UPT, URZ, URZ, URZ ;  /* 0x000000fffffff290 */ /* 0x000fe4000fffe0ff */
.L_x_121:
[----:B------:R-:W3:Y:S01]  /*6250*/  SYNCS.PHASECHK.TRANS64.TRYWAIT P0, [UR17+0x2c8], R2 ;  /* 0x0002c802ff0075a7 */ /* 0x000ee20008001111 */
[----:B------:R-:W-:Y:S02]  /*6260*/  ELECT P1, URZ, PT ;  /* 0x0000000000ff782f */ /* 0x000fe40003820000 */
[----:B------:R-:W-:Y:S01]  /*6270*/  IADD3 R10, PT, PT, R10, 0x1, RZ ;  /* 0x000000010a0a7810 */ /* 0x000fe20007ffe0ff */
[----:B---3--:R-:W-:Y:S10]  /*6280*/  @!P0 BRA `(.L_x_122) ;  /* 0x0000002c00548947 */ /* 0x008ff40003800000 */
.L_x_248:
[----:B------:R-:W-:Y:S01]  /*6290*/  PLOP3.LUT P1, PT, P2, P1, PT, 0xf2, 0x2f ;  /* 0x00000000002f781c */ /* 0x000fe20001723e72 */
[----:B------:R-:W-:Y:S01]  /*62a0*/  UMOV UR18, 0x0 ;  /* 0x0000000000127882 */ /* 0x000fe20000000000 */
[----:B------:R-:W-:Y:S01]  /*62b0*/  UMOV UR19, 0x10000000 ;  /* 0x1000000000137882 */ /* 0x000fe20000000000 */
[----:B------:R-:W-:Y:S01]  /*62c0*/  UMOV UR12, UR36 ;  /* 0x00000024000c7c82 */ /* 0x000fe20008000000 */
[----:B------:R-:W-:Y:S01]  /*62d0*/  R2UR UR6, R29 ;  /* 0x000000001d0672ca */ /* 0x000fe200000e0000 */
[----:B------:R-:W-:Y:S01]  /*62e0*/  UMOV UR36, UR25 ;  /* 0x0000001900247c82 */ /* 0x000fe20008000000 */
[----:B------:R-:W-:Y:S01]  /*62f0*/  LOP3.LUT R11, R11, 0x1, RZ, 0x3c, !PT ;  /* 0x000000010b0b7812 */ /* 0x000fe200078e3cff */
[----:B------:R-:W-:Y:S06]  /*6300*/  UPLOP3.LUT UP4, UPT, UPT, UPT, UPT, 0x80, 0x8 ;  /* 0x000000000008789c */ /* 0x000fec0003f8f070 */
[----:B--2---:R-:W-:Y:S01]  /*6310*/  @!P1 IADD3 R2, P0, PT, R12, 0x580, RZ ;  /* 0x000005800c029810 */ /* 0x004fe20007f1e0ff */
[----:B------:R-:W-:Y:S03]  /*6320*/  VOTEU.ALL UP0, P1 ;  /* 0x0000000000ff7886 */ /* 0x000fe60000800000 */
[----:B------:R-:W-:Y:S01]  /*6330*/  @!P1 R2UR UR5, R2 ;  /* 0x00000000020592ca */ /* 0x000fe200000e0000 */
[----:B------:R-:W-:Y:S01]  /*6340*/  @!P1 IMAD.X R0, RZ, RZ, R13, P0 ;  /* 0x000000ffff009224 */ /* 0x000fe200000e060d */
[----:B------:R-:W-:Y:S01]  /*6350*/  @!UP0 USHF.L.U32 UR10, UR48, 0x4, URZ ;  /* 0x00000004300a8899 */ /* 0x000fe200080006ff */
[----:B------:R-:W-:Y:S01]  /*6360*/  ISETP.NE.AND P0, PT, R10, 0x2, PT ;  /* 0x000000020a00780c */ /* 0x000fe20003f05270 */
[----:B------:R-:W-:Y:S02]  /*6370*/  @!UP0 USHF.L.U32 UR11, UR49, 0x6, URZ ;  /* 0x00000006310b8899 */ /* 0x000fe400080006ff */
[----:B------:R-:W-:Y:S01]  /*6380*/  @!P1 R2UR UR4, R0 ;  /* 0x00000000000492ca */ /* 0x000fe200000e0000 */
[----:B------:R-:W-:Y:S01]  /*6390*/  @!UP0 UIADD3 UR8, UPT, UPT, UR17, 0x400, URZ ;  /* 0x0000040011088890 */ /* 0x000fe2000fffe0ff */
[----:B------:R-:W-:Y:S01]  /*63a0*/  SEL R0, RZ, 0x1, P0 ;  /* 0x00000001ff007807 */ /* 0x000fe20000000000 */
[----:B------:R-:W-:Y:S01]  /*63b0*/  @!UP0 UIADD3 UR9, UPT, UPT, UR17, 0x2c0, URZ ;  /* 0x000002c011098890 */ /* 0x000fe2000fffe0ff */
[----:B------:R-:W-:Y:S01]  /*63c0*/  SEL R10, R10, RZ, P0 ;  /* 0x000000ff0a0a7207 */ /* 0x000fe20000000000 */
[----:B------:R-:W-:Y:S01]  /*63d0*/  VOTEU.ALL UP0, P1 ;  /* 0x0000000000ff7886 */ /* 0x000fe20000800000 */
[----:B------:R-:W-:Y:S01]  /*63e0*/  LOP3.LUT R9, R9, R0, RZ, 0x3c, !PT ;  /* 0x0000000009097212 */ /* 0x000fe200078e3cff */
[----:B------:R-:W-:Y:S01]  /*63f0*/  IMAD.U32 R2, RZ, RZ, UR5 ;  /* 0x00000005ff027e24 */ /* 0x000fe2000f8e00ff */
[----:B------:R-:W-:Y:S02]  /*6400*/  UIADD3 UR48, UPT, UPT, UR7, UR61, URZ ;  /* 0x0000003d07307290 */ /* 0x000fe4000fffe0ff */
[----:B------:R-:W-:Y:S03]  /*6410*/  UIADD3 UR49, UPT, UPT, UR13, UR6, URZ ;  /* 0x000000060d317290 */ /* 0x000fe6000fffe0ff */
[----:B------:R-:W-:Y:S01]  /*6420*/  IMAD.U32 R3, RZ, RZ, UR4 ;  /* 0x00000004ff037e24 */ /* 0x000fe2000f8e00ff */
[----:B------:R-:W-:Y:S04]  /*6430*/  @!P1 R2UR UR4, R2 ;  /* 0x00000000020492ca */ /* 0x000fe800000e0000 */
[----:B------:R-:W-:Y:S11]  /*6440*/  @!P1 R2UR UR5, R3 ;  /* 0x00000000030592ca */ /* 0x000ff600000e0000 */
[----:B------:R-:W-:Y:S02]  /*6450*/  @!UPT UIADD3 URZ, UPT, UPT, URZ, URZ, URZ ;  /* 0x000000fffffff290 */ /* 0x000fe4000fffe0ff */
[----:B------:R2:W-:Y:S01]  /*6460*/  @!UP0 UTMALDG.3D [UR8], [UR4], desc[UR18] ;  /* 0x00001208040085b4 */ /* 0x0005e20008011000 */
[----:B------:R2:W-:Y:S01]  /*6470*/  @!P1 SYNCS.ARRIVE.TRANS64.RED.A0TR RZ, [UR17+0x2c0], R8 ;  /* 0x0002c008ffff99a7 */ /* 0x0005e20008300411 */
[----:B------:R-:W-:Y:S01]  /*6480*/  SYNCS.ARRIVE.TRANS64.RED.A1T0 RZ, [UR51], RZ ;  /* 0x000000ffffff79a7 */ /* 0x000fe20008100433 */
[----:B------:R-:W-:Y:S05]  /*6490*/  BRA.U UP2, `(.L_x_123) ;  /* 0xfffffff502707547 */ /* 0x000fea000b83ffff */
[----:B------:R-:W-:Y:S07]  /*64a0*/  MOV R0, UR17 ;  /* 0x0000001100007c02 */ /* 0x000fee0008000f00 */
.L_x_124:
[----:B---3--:R-:W-:-:S04]  /*64b0*/  SHF.L.U32 R3, R11, 0x1f, RZ ;  /* 0x0000001f0b037819 */ /* 0x008fc800000006ff */
[----:B------:R3:W4:Y:S03]  /*64c0*/  SYNCS.PHASECHK.TRANS64.TRYWAIT P0, [R0+URZ+0x2c8], R3 ;  /* 0x0002c803000075a7 */ /* 0x00072600080011ff */
[----:B----4-:R-:W-:Y:S05]  /*64d0*/  @!P0 NANOSLEEP.SYNCS 0x989680 ;  /* 0x009896800000895d */ /* 0x010fea0003900000 */
[----:B------:R-:W4:Y:S02]  /*64e0*/  @!P0 SYNCS.PHASECHK.TRANS64 P0, [R0+URZ+0x2c8], R3 ;  /* 0x0002c803000085a7 */ /* 0x000f2400080010ff */
[----:B-12-4-:R-:W-:Y:S05]  /*64f0*/  @P0 EXIT ;  /* 0x000000000000094d */ /* 0x016fea0003800000 */
[----:B------:R-:W-:Y:S05]  /*6500*/  BRA `(.L_x_124) ;  /* 0xfffffffc00e87947 */ /* 0x000fea000383ffff */
.L_x_115:
[----:B------:R-:W-:-:S06]  /*6510*/  UISETP.GE.AND UP0, UPT, UR18, 0x4, UPT ;  /* 0x000000041200788c */ /* 0x000fcc000bf06270 */
[----:B------:R-:W-:-:S13]  /*6520*/  PLOP3.LUT P0, PT, PT, PT, UP0, 0x80, 0x8 ;  /* 0x000000000008781c */ /* 0x000fda0003f0f008 */
[----:B-1----:R-:W-:Y:S05]  /*6530*/  @!P0 EXIT ;  /* 0x000000000000894d */ /* 0x002fea0003800000 */
[----:B------:R-:W-:Y:S01]  /*6540*/  BAR.SYNC.DEFER_BLOCKING 0x6, 0xa0 ;  /* 0x0182800000007b1d */ /* 0x000fe20000010000 */
[--C-:B------:R-:W-:Y:S01]  /*6550*/  SHF.R.U32.HI R7, RZ, 0x4, R34.reuse ;  /* 0x00000004ff077819 */ /* 0x100fe20000011622 */
[C---:B------:R-:W-:Y:S01]  /*6560*/  IMAD.U32 R2, R34.reuse, 0x10000, RZ ;  /* 0x0001000022027824 */ /* 0x040fe200078e00ff */
[----:B------:R-:W-:Y:S01]  /*6570*/  CS2R R32, SRZ ;  /* 0x0000000000207805 */ /* 0x000fe2000001ff00 */
[----:B------:R-:W-:Y:S01]  /*6580*/  IMAD.SHL.U32 R5, R34, 0x10, RZ ;  /* 0x0000001022057824 */ /* 0x000fe200078e00ff */
[----:B------:R-:W-:Y:S01]  /*6590*/  LOP3.LUT R7, R7, 0x1, RZ, 0xc0, !PT ;  /* 0x0000000107077812 */ /* 0x000fe200078ec0ff */
[----:B------:R-:W-:Y:S02]  /*65a0*/  UMOV UR47, 0x400 ;  /* 0x00000400002f7882 */ /* 0x000fe40000000000 */
[----:B------:R-:W1:Y:S01]  /*65b0*/  LDC.64 R24, c[0x0][0x8b0] ;  /* 0x00022c00ff187b82 */ /* 0x000e620000000a00 */
[----:B------:R-:W-:Y:S01]  /*65c0*/  ULEA UR47, UR51, UR47, 0x18 ;  /* 0x0000002f332f7291 */ /* 0x000fe2000f8ec0ff */
[----:B------:R-:W-:Y:S01]  /*65d0*/  LOP3.LUT R5, R5, 0xf0, RZ, 0xc0, !PT ;  /* 0x000000f005057812 */ /* 0x000fe200078ec0ff */
[----:B------:R-:W-:Y:S01]  /*65e0*/  IMAD.MOV.U32 R35, RZ, RZ, RZ ;  /* 0x000000ffff237224 */ /* 0x000fe200078e00ff */
[----:B------:R-:W-:Y:S01]  /*65f0*/  LOP3.LUT R26, R7, 0x60, R34, 0xf8, !PT ;  /* 0x00000060071a7812 */ /* 0x000fe200078ef822 */
[----:B------:R-:W-:Y:S01]  /*6600*/  IMAD.MOV.U32 R31, RZ, RZ, RZ ;  /* 0x000000ffff1f7224 */ /* 0x000fe200078e00ff */
[----:B------:R-:W-:Y:S01]  /*6610*/  LOP3.LUT R2, R2, 0x600000, RZ, 0xc0, !PT ;  /* 0x0060000002027812 */ /* 0x000fe200078ec0ff */
[----:B------:R-:W2:Y:S01]  /*6620*/  LDCU UR59, c[0x0][0x370] ;  /* 0x00006e00ff3b77ac */ /* 0x000ea20008000800 */
[----:B------:R-:W3:Y:S01]  /*6630*/  LDC.64 R22, c[0x0][0x8a8] ;  /* 0x00022a00ff167b82 */ /* 0x000ee20000000a00 */
[----:B------:R-:W-:Y:S01]  /*6640*/  IMAD R26, R26, 0x8, R5 ;  /* 0x000000081a1a7824 */ /* 0x000fe200078e0205 */
[----:B------:R-:W-:Y:S01]  /*6650*/  LOP3.LUT R34, R34, 0x60, RZ, 0xc0, !PT ;  /* 0x0000006022227812 */ /* 0x000fe200078ec0ff */
[----:B------:R-:W4:Y:S01]  /*6660*/  LDCU UR44, c[0x0][0xb0c] ;  /* 0x00016180ff2c77ac */ /* 0x000f220008000800 */
[----:B------:R-:W1:Y:S01]  /*6670*/  LDCU UR40, c[0x0][0xb30] ;  /* 0x00016600ff2877ac */ /* 0x000e620008000800 */
[----:B------:R-:W2:Y:S01]  /*6680*/  LDS R3, [UR47+0x390] ;  /* 0x0003902fff037984 */ /* 0x000ea20008000800 */
[----:B------:R-:W1:Y:S01]  /*6690*/  LDCU.64 UR56, c[0x0][0x888] ;  /* 0x00011100ff3877ac */ /* 0x000e620008000a00 */
[----:B------:R-:W1:Y:S01]  /*66a0*/  LDCU.64 UR42, c[0x0][0xb28] ;  /* 0x00016500ff2a77ac */ /* 0x000e620008000a00 */
[----:B------:R-:W1:Y:S01]  /*66b0*/  LDCU.64 UR62, c[0x0][0x890] ;  /* 0x00011200ff3e77ac */ /* 0x000e620008000a00 */
[----:B------:R-:W1:Y:S01]  /*66c0*/  LDCU.128 UR52, c[0x0][0xb10] ;  /* 0x00016200ff3477ac */ /* 0x000e620008000c00 */
[----:B------:R-:W1:Y:S01]  /*66d0*/  LDCU UR58, c[0x0][0x374] ;  /* 0x00006e80ff3a77ac */ /* 0x000e620008000800 */
[----:B------:R-:W-:Y:S01]  /*66e0*/  UMOV UR39, URZ ;  /* 0x000000ff00277c82 */ /* 0x000fe20008000000 */
[----:B-12-4-:R-:W-:-:S07]  /*66f0*/  IMAD.IADD R2, R3, 0x1, R2 ;  /* 0x0000000103027824 */ /* 0x016fce00078e0202 */
.L_x_137:
[C---:B------:R-:W-:Y:S02]  /*6700*/  LEA R8, R35.reuse, UR47, 0x3 ;  /* 0x0000002f23087c11 */ /* 0x040fe4000f8e18ff */
[----:B------:R-:W-:Y:S02]  /*6710*/  SHF.L.U32 R3, R32, 0x1f, RZ ;  /* 0x0000001f20037819 */ /* 0x000fe400000006ff */
[----:B------:R-:W-:Y:S02]  /*6720*/  LEA R5, R35, UR47, 0x4 ;  /* 0x0000002f23057c11 */ /* 0x000fe4000f8e20ff */
[----:B-1----:R-:W1:Y:S02]  /*6730*/  SYNCS.PHASECHK.TRANS64.TRYWAIT P0, [R8+URZ+0x2e0], R3 ;  /* 0x0002e003080075a7 */ /* 0x002e6400080011ff */
[----:B-12---:R-:W-:Y:S05]  /*6740*/  @!P0 BRA `(.L_x_125) ;  /* 0x00000028003c8947 */ /* 0x006fea0003800000 */
.L_x_249:
[----:B------:R-:W2:Y:S01]  /*6750*/  LDS.128 R4, [R5+0x370] ;  /* 0x0003700005047984 */ /* 0x000ea20000000c00 */
[----:B------:R-:W-:Y:S01]  /*6760*/  UISETP.GE.AND UP0, UPT, UR41, 0x1, UPT ;  /* 0x000000012900788c */ /* 0x000fe2000bf06270 */
[----:B------:R-:W-:Y:S01]  /*6770*/  @!PT LDS RZ, [RZ] ;  /* 0x00000000fffff984 */ /* 0x000fe20000000800 */
[----:B------:R-:W-:Y:S01]  /*6780*/  @!PT LDS RZ, [RZ] ;  /* 0x00000000fffff984 */ /* 0x000fe20000000800 */
[----:B------:R-:W-:Y:S01]  /*6790*/  @!PT LDS RZ, [RZ] ;  /* 0x00000000fffff984 */ /* 0x000fe20000000800 */
[----:B------:R-:W-:Y:S01]  /*67a0*/  @!PT LDS RZ, [RZ] ;  /* 0x00000000fffff984 */ /* 0x000fe20000000800 */
[----:B------:R4:W-:Y:S06]  /*67b0*/  MEMBAR.ALL.CTA ;  /* 0x0000000000007992 */ /* 0x0009ec0000008000 */
[----:B----4-:R-:W4:Y:S01]  /*67c0*/  FENCE.VIEW.ASYNC.S ;  /* 0x00000000000073c6 */ /* 0x010f220000000000 */
[----:B--2---:R-:W-:Y:S11]  /*67d0*/  LOP3.LUT P0, RZ, R6, 0x1, RZ, 0xc0, !PT ;  /* 0x0000000106ff7812 */ /* 0x004ff6000780c0ff */
[----:B------:R-:W-:Y:S02]  /*67e0*/  @!UPT UIADD3 URZ, UPT, UPT, URZ, URZ, URZ ;  /* 0x000000fffffff290 */ /* 0x000fe4000fffe0ff */
[----:B----4-:R-:W-:Y:S01]  /*67f0*/  VOTEU.ANY UP1, P0 ;  /* 0x0000000000ff7886 */ /* 0x010fe20000020100 */
[----:B------:R-:W-:Y:S01]  /*6800*/  PLOP3.LUT P0, PT, PT, PT, UP1, 0x80, 0x8 ;  /* 0x000000000008781c */ /* 0x000fe20003f0f018 */
[----:B------:R-:W-:Y:S11]  /*6810*/  UP2UR UR50, UPR, URZ, 0x2 ;  /* 0x00000002ff327883 */ /* 0x000ff60008000000 */
[----:B------:R-:W-:Y:S01]  /*6820*/  @!UPT UIADD3 URZ, UPT, UPT, URZ, URZ, URZ ;  /* 0x000000fffffff290 */ /* 0x000fe2000fffe0ff */
[----:B------:R-:W-:Y:S02]  /*6830*/  @P0 SHF.R.U32.HI R0, RZ, 0x10, R5 ;  /* 0x00000010ff000819 */ /* 0x000fe40000011605 */
[----:B-1----:R-:W-:Y:S02]  /*6840*/  @P0 MOV R3, R4 ;  /* 0x0000000400030202 */ /* 0x002fe40000000f00 */
        /* <DEDUP_REMOVED lines=11> */
[----:B------:R-:W2:Y:S01]  /*6900*/  LDCU UR12, c[0x0][0xb20] ;  /* 0x00016400ff0c77ac */ /* 0x000ea20008000800 */
[----:B------:R-:W-:Y:S02]  /*6910*/  UIMAD.WIDE.U32 UR4, UR58, UR55, URZ ;  /* 0x000000373a0472a5 */ /* 0x000fe4000f8e00ff */
[----:B------:R-:W-:Y:S02]  /*6920*/  UIMAD.WIDE.U32 UR6, UR59, UR52, URZ ;  /* 0x000000343b0672a5 */ /* 0x000fe4000f8e00ff */
[----:B------:R-:W-:Y:S02]  /*6930*/  UISETP.NE.AND UP0, UPT, UR54, 0x1, UPT ;  /* 0x000000013600788c */ /* 0x000fe4000bf05270 */
[----:B------:R-:W-:Y:S02]  /*6940*/  UIMAD.WIDE.U32 UR8, UR37, UR55, URZ ;  /* 0x00000037250872a5 */ /* 0x000fe4000f8e00ff */
[----:B------:R-:W-:Y:S02]  /*6950*/  UISETP.NE.AND UP1, UPT, UR44, 0x1, UPT ;  /* 0x000000012c00788c */ /* 0x000fe4000bf25270 */
[----:B------:R-:W-:Y:S02]  /*6960*/  UIMAD.WIDE.U32 UR10, UR38, UR52, URZ ;  /* 0x00000034260a72a5 */ /* 0x000fe4000f8e00ff */
[----:B------:R-:W-:Y:S01]  /*6970*/  UISETP.NE.AND UP2, UPT, UR41, 0x1, UPT ;  /* 0x000000012900788c */ /* 0x000fe2000bf45270 */
[----:B------:R-:W-:Y:S02]  /*6980*/  UMOV UR4, UR5 ;  /* 0x0000000500047c82 */ /* 0x000fe40008000000 */
[----:B--2---:R-:W-:Y:S03]  /*6990*/  USHF.R.U32.HI UR5, URZ, UR12, UR4 ;  /* 0x0000000cff057299 */ /* 0x004fe60008011604 */
[----:B------:R-:W-:Y:S02]  /*69a0*/  UMOV UR4, UR7 ;  /* 0x0000000700047c82 */ /* 0x000fe40008000000 */
[----:B------:R-:W-:Y:S02]  /*69b0*/  USHF.R.U32.HI UR7, URZ, UR53, UR4 ;  /* 0x00000035ff077299 */ /* 0x000fe40008011604 */
[----:B------:R-:W-:Y:S02]  /*69c0*/  USEL UR4, UR58, UR5, !UP0 ;  /* 0x000000053a047287 */ /* 0x000fe4000c000000 */
[----:B------:R-:W-:Y:S01]  /*69d0*/  USEL UR7, UR59, UR7, !UP1 ;  /* 0x000000073b077287 */ /* 0x000fe2000c800000 */
[----:B------:R-:W-:Y:S01]  /*69e0*/  UMOV UR5, UR9 ;  /* 0x0000000900057c82 */ /* 0x000fe20008000000 */
[----:B------:R-:W-:Y:S02]  /*69f0*/  UIMAD.WIDE.U32 UR8, UR4, UR42, URZ ;  /* 0x0000002a040872a5 */ /* 0x000fe4000f8e00ff */
[----:B------:R-:W-:Y:S03]  /*6a00*/  USHF.R.U32.HI UR6, URZ, UR12, UR5 ;  /* 0x0000000cff067299 */ /* 0x000fe60008011605 */
[----:B------:R-:W-:Y:S01]  /*6a10*/  UMOV UR5, UR11 ;  /* 0x0000000b00057c82 */ /* 0x000fe20008000000 */
[----:B------:R-:W-:Y:S02]  /*6a20*/  UIMAD.WIDE.U32 UR10, UR7, UR42, URZ ;  /* 0x0000002a070a72a5 */ /* 0x000fe4000f8e00ff */
[----:B------:R-:W-:Y:S02]  /*6a30*/  USEL UR6, UR37, UR6, !UP0 ;  /* 0x0000000625067287 */ /* 0x000fe4000c000000 */
[----:B------:R-:W-:Y:S01]  /*6a40*/  USHF.R.U32.HI UR5, URZ, UR53, UR5 ;  /* 0x00000035ff057299 */ /* 0x000fe20008011605 */
[----:B------:R-:W-:Y:S02]  /*6a50*/  UMOV UR8, UR9 ;  /* 0x0000000900087c82 */ /* 0x000fe40008000000 */
[----:B------:R-:W-:Y:S01]  /*6a60*/  UMOV UR10, UR11 ;  /* 0x0000000b000a7c82 */ /* 0x000fe20008000000 */
[----:B------:R-:W-:Y:S02]  /*6a70*/  @UP2 USHF.R.U32.HI UR4, URZ, UR43, UR8 ;  /* 0x0000002bff042299 */ /* 0x000fe40008011608 */
[----:B------:R-:W-:Y:S02]  /*6a80*/  @UP2 USHF.R.U32.HI UR7, URZ, UR43, UR10 ;  /* 0x0000002bff072299 */ /* 0x000fe4000801160a */
[----:B------:R-:W-:Y:S02]  /*6a90*/  UIMAD UR4, UR41, UR4, URZ ;  /* 0x00000004290472a4 */ /* 0x000fe4000f8e02ff */
[----:B------:R-:W-:Y:S02]  /*6aa0*/  UIMAD.WIDE.U32 UR10, UR6, UR42, URZ ;  /* 0x0000002a060a72a5 */ /* 0x000fe4000f8e00ff */
[----:B------:R-:W-:Y:S02]  /*6ab0*/  USEL UR5, UR38, UR5, !UP1 ;  /* 0x0000000526057287 */ /* 0x000fe4000c800000 */
[----:B------:R-:W-:Y:S02]  /*6ac0*/  UIMAD UR8, UR41, UR7, URZ ;  /* 0x00000007290872a4 */ /* 0x000fe4000f8e02ff */
[----:B------:R-:W-:Y:S03]  /*6ad0*/  UISETP.GE.AND UP0, UPT, UR6, UR4, UPT ;  /* 0x000000040600728c */ /* 0x000fe6000bf06270 */
[----:B------:R-:W-:Y:S01]  /*6ae0*/  UMOV UR4, UR11 ;  /* 0x0000000b00047c82 */ /* 0x000fe20008000000 */
[----:B------:R-:W-:Y:S02]  /*6af0*/  UISETP.GE.OR UP0, UPT, UR5, UR8, UP0 ;  /* 0x000000080500728c */ /* 0x000fe40008706670 */
[----:B------:R-:W-:Y:S02]  /*6b00*/  USHF.R.U32.HI UR4, URZ, UR43, UR4 ;  /* 0x0000002bff047299 */ /* 0x000fe40008011604 */
[----:B------:R-:W-:Y:S02]  /*6b10*/  UIMAD.WIDE.U32 UR8, UR5, UR42, URZ ;  /* 0x0000002a050872a5 */ /* 0x000fe4000f8e00ff */
[----:B------:R-:W-:Y:S02]  /*6b20*/  USEL UR11, UR6, UR4, !UP2 ;  /* 0x00000004060b7287 */ /* 0x000fe4000d000000 */
[----:B------:R-:W-:Y:S02]  /*6b30*/  UIADD3 UR8, UPT, UPT, -UR5, URZ, URZ ;  /* 0x000000ff05087290 */ /* 0x000fe4000fffe1ff */
[----:B------:R-:W-:Y:S01]  /*6b40*/  UIADD3 UR10, UPT, UPT, -UR11, URZ, URZ ;  /* 0x000000ff0b0a7290 */ /* 0x000fe2000fffe1ff */
[----:B------:R-:W-:Y:S01]  /*6b50*/  @!UP0 UMOV UR4, UR9 ;  /* 0x0000000900048c82 */ /* 0x000fe20008000000 */
[----:B------:R-:W-:Y:S02]  /*6b60*/  UIADD3 UR9, UPT, UPT, -UR6, URZ, URZ ;  /* 0x000000ff06097290 */ /* 0x000fe4000fffe1ff */
[----:B------:R-:W-:Y:S02]  /*6b70*/  @!UP0 USHF.R.U32.HI UR4, URZ, UR43, UR4 ;  /* 0x0000002bff048299 */ /* 0x000fe40008011604 */
[----:B------:R-:W-:Y:S02]  /*6b80*/  UIMAD UR10, UR41, UR10, UR6 ;  /* 0x0000000a290a72a4 */ /* 0x000fe4000f8e0206 */
[----:B------:R-:W-:Y:S04]  /*6b90*/  @!UP0 USEL UR4, UR5, UR4, !UP2 ;  /* 0x0000000405048287 */ /* 0x000fe8000d000000 */
[----:B------:R-:W-:Y:S02]  /*6ba0*/  @!UP0 UIMAD UR10, UR7, UR10, UR4 ;  /* 0x0000000a070a82a4 */ /* 0x000fe4000f8e0204 */
[----:B------:R-:W-:Y:S02]  /*6bb0*/  @!UP0 UIADD3 UR11, UPT, UPT, UR11, -UR4, URZ ;  /* 0x800000040b0b8290 */ /* 0x000fe4000fffe0ff */
[----:B------:R-:W-:Y:S02]  /*6bc0*/  UIMAD UR7, UR44, UR8, UR38 ;  /* 0x000000082c0772a4 */ /* 0x000fe4000f8e0226 */
[----:B------:R-:W-:Y:S02]  /*6bd0*/  @!UP0 UIMAD UR6, UR11, UR41, UR5 ;  /* 0x000000290b0682a4 */ /* 0x000fe4000f8e0205 */
[----:B------:R-:W-:Y:S01]  /*6be0*/  UIMAD UR4, UR54, UR9, UR37 ;  /* 0x00000009360472a4 */ /* 0x000fe2000f8e0225 */
[----:B------:R-:W-:Y:S02]  /*6bf0*/  @!UP0 UMOV UR5, UR10 ;  /* 0x0000000a00058c82 */ /* 0x000fe40008000000 */
[----:B------:R-:W-:Y:S02]  /*6c00*/  UIMAD UR38, UR5, UR44, UR7 ;  /* 0x0000002c052672a4 */ /* 0x000fe4000f8e0207 */
[----:B------:R-:W-:Y:S11]  /*6c10*/  UIMAD UR37, UR6, UR54, UR4 ;  /* 0x00000036062572a4 */ /* 0x000ff6000f8e0204 */
[----:B------:R-:W-:Y:S01]  /*6c20*/  @!UPT UIADD3 URZ, UPT, UPT, URZ, URZ, URZ ;  /* 0x000000fffffff290 */ /* 0x000fe2000fffe0ff */
.L_x_126:
[----:B------:R-:W-:Y:S01]  /*6c30*/  UISETP.NE.AND UP0, UPT, UR40, 0x1, UPT ;  /* 0x000000012800788c */ /* 0x000fe2000bf05270 */
[----:B------:R-:W-:Y:S01]  /*6c40*/  ISETP.NE.U32.AND P1, PT, R24, RZ, PT ;  /* 0x000000ff1800720c */ /* 0x000fe20003f25070 */
[----:B------:R-:W-:Y:S02]  /*6c50*/  ULEA.HI UR4, UR39, UR39, URZ, 0x1 ;  /* 0x0000002727047291 */ /* 0x000fe4000f8f08ff */
[----:B------:R-:W-:Y:S01]  /*6c60*/  UISETP.NE.U32.AND UP3, UPT, UR62, URZ, UPT ;  /* 0x000000ff3e00728c */ /* 0x000fe2000bf65070 */
[----:B------:R-:W-:Y:S01]  /*6c70*/  ISETP.NE.AND.EX P1, PT, R25, RZ, PT, P1 ;  /* 0x000000ff1900720c */ /* 0x000fe20003f25310 */
[----:B------:R-:W-:Y:S02]  /*6c80*/  USHF.L.U32 UR5, UR4, 0x3, URZ ;  /* 0x0000000304057899 */ /* 0x000fe400080006ff */
[----:B------:R-:W-:Y:S03]  /*6c90*/  UISETP.NE.AND.EX UP3, UPT, UR63, URZ, UPT, UP3 ;  /* 0x000000ff3f00728c */ /* 0x000fe6000bf65330 */
[----:B------:R-:W2:Y:S01]  /*6ca0*/  @!UP0 LDCU.128 UR12, c[0x0][0xb10] ;  /* 0x00016200ff0c87ac */ /* 0x000ea20008000c00 */
[----:B------:R-:W4:Y:S01]  /*6cb0*/  @!UP0 LDCU UR7, c[0x0][0xb0c] ;  /* 0x00016180ff0787ac */ /* 0x000f220008000800 */
[----:B------:R-:W3:Y:S01]  /*6cc0*/  @!UP0 LDCU UR16, c[0x0][0xb20] ;  /* 0x00016400ff1087ac */ /* 0x000ee20008000800 */
[----:B--2---:R-:W-:Y:S02]  /*6cd0*/  UIMAD.WIDE.U32 UR10, UR38, UR12, URZ ;  /* 0x0000000c260a72a5 */ /* 0x004fe4000f8e00ff */
[----:B------:R-:W-:Y:S02]  /*6ce0*/  UIMAD.WIDE.U32 UR8, UR37, UR15, URZ ;  /* 0x0000000f250872a5 */ /* 0x000fe4000f8e00ff */
[----:B------:R-:W-:Y:S03]  /*6cf0*/  @!UP0 UISETP.NE.AND UP1, UPT, UR14, 0x1, UPT ;  /* 0x000000010e00888c */ /* 0x000fe6000bf25270 */
[----:B------:R-:W-:Y:S01]  /*6d00*/  @!UP0 UMOV UR6, UR11 ;  /* 0x0000000b00068c82 */ /* 0x000fe20008000000 */
[----:B----4-:R-:W-:Y:S02]  /*6d10*/  @!UP0 UISETP.NE.AND UP2, UPT, UR7, 0x1, UPT ;  /* 0x000000010700888c */ /* 0x010fe4000bf45270 */
[----:B------:R-:W-:Y:S03]  /*6d20*/  @!UP0 USHF.R.U32.HI UR10, URZ, UR13, UR6 ;  /* 0x0000000dff0a8299 */ /* 0x000fe60008011606 */
[----:B------:R-:W-:Y:S01]  /*6d30*/  @!UP0 UMOV UR6, UR9 ;  /* 0x0000000900068c82 */ /* 0x000fe20008000000 */
[----:B------:R-:W-:Y:S02]  /*6d40*/  @!UP0 USEL UR9, UR38, UR10, !UP2 ;  /* 0x0000000a26098287 */ /* 0x000fe4000d000000 */
[----:B---3--:R-:W-:Y:S02]  /*6d50*/  @!UP0 USHF.R.U32.HI UR8, URZ, UR16, UR6 ;  /* 0x00000010ff088299 */ /* 0x008fe40008011606 */
[----:B------:R-:W-:Y:S02]  /*6d60*/  ULOP3.LUT UR6, UR4, 0xffe, URZ, 0xc0, !UPT ;  /* 0x00000ffe04067892 */ /* 0x000fe4000f8ec0ff */
[----:B------:R-:W-:Y:S02]  /*6d70*/  @!UP0 USEL UR8, UR37, UR8, !UP1 ;  /* 0x0000000825088287 */ /* 0x000fe4000c800000 */
[----:B------:R-:W-:Y:S02]  /*6d80*/  ULOP3.LUT UR4, UR5, 0xfffffff0, URZ, 0xc0, !UPT ;  /* 0xfffffff005047892 */ /* 0x000fe4000f8ec0ff */
[----:B------:R-:W-:Y:S02]  /*6d90*/  UIADD3 UR5, UPT, UPT, -UR6, UR39, URZ ;  /* 0x0000002706057290 */ /* 0x000fe4000fffe1ff */
[----:B------:R-:W-:Y:S02]  /*6da0*/  @!UP0 UIADD3 UR6, UPT, UPT, -UR9, UR8, URZ ;  /* 0x0000000809068290 */ /* 0x000fe4000fffe1ff */
[----:B------:R-:W-:Y:S01]  /*6db0*/  @!UP0 UIADD3 UR8, UPT, UPT, UR9, -UR8, URZ ;  /* 0x8000000809088290 */ /* 0x000fe2000fffe0ff */
[----:B-1----:R-:W-:Y:S01]  /*6dc0*/  VIADD R0, R2, UR4 ;  /* 0x0000000402007c36 */ /* 0x002fe20008000000 */
[----:B------:R-:W-:Y:S01]  /*6dd0*/  @!UP0 UIMAD UR38, UR6, UR7, UR38 ;  /* 0x00000007062682a4 */ /* 0x000fe2000f8e0226 */
[----:B------:R-:W-:Y:S01]  /*6de0*/  IMAD.U32 R17, RZ, RZ, UR5 ;  /* 0x00000005ff117e24 */ /* 0x000fe2000f8e00ff */
[----:B------:R-:W-:Y:S01]  /*6df0*/  @!UP0 UIMAD UR37, UR8, UR14, UR37 ;  /* 0x0000000e082582a4 */ /* 0x000fe2000f8e0225 */
[----:B------:R-:W-:Y:S11]  /*6e00*/  BRA.U !UP3, `(.L_x_127) ;  /* 0x000000010b407547 */ /* 0x000ff6000b800000 */
[----:B------:R-:W-:Y:S01]  /*6e10*/  UISETP.NE.U32.AND UP0, UPT, UR56, URZ, UPT ;  /* 0x000000ff3800728c */ /* 0x000fe2000bf05070 */
[----:B------:R-:W-:Y:S01]  /*6e20*/  HFMA2 R27, -RZ, RZ, 0, 5.9604644775390625e-08 ;  /* 0x00000001ff1b7431 */ /* 0x000fe200000001ff */
[----:B------:R-:W1:Y:S01]  /*6e30*/  LDCU.64 UR8, c[0x0][0x358] ;  /* 0x00006b00ff0877ac */ /* 0x000e620008000a00 */
[----:B------:R-:W-:Y:S01]  /*6e40*/  IMAD.MOV.U32 R3, RZ, RZ, 0x1 ;  /* 0x00000001ff037424 */ /* 0x000fe200078e00ff */
[----:B------:R-:W-:Y:S06]  /*6e50*/  UISETP.NE.AND.EX UP0, UPT, UR57, URZ, UPT, UP0 ;  /* 0x000000ff3900728c */ /* 0x000fec000bf05300 */
[----:B------:R-:W-:Y:S05]  /*6e60*/  PLOP3.LUT P0, PT, PT, PT, UP0, 0x80, 0x8 ;  /* 0x000000000008781c */ /* 0x000fea0003f0f008 */
[----:B------:R-:W2:Y:S01]  /*6e70*/  @UP0 LDCU.64 UR4, c[0x0][0x888] ;  /* 0x00011100ff0407ac */ /* 0x000ea20008000a00 */
[----:B------:R-:W-:Y:S07]  /*6e80*/  @UP0 UIMAD UR6, UR36, UR62, URZ ;  /* 0x0000003e240602a4 */ /* 0x000fee000f8e02ff */
[----:B------:R-:W-:Y:S01]  /*6e90*/  @!P0 PRMT R27, R3, 0x7610, R27 ;  /* 0x00007610031b8816 */ /* 0x000fe2000000001b */
[----:B--2---:R-:W-:Y:S06]  /*6ea0*/  @UP0 UIMAD.WIDE UR4, UR6, 0x4, UR4 ;  /* 0x00000004060408a5 */ /* 0x004fec000f8e0204 */
[----:B------:R-:W-:Y:S02]  /*6eb0*/  IMAD.U32 R4, RZ, RZ, UR4 ;  /* 0x00000004ff047e24 */ /* 0x000fe4000f8e00ff */
[----:B------:R-:W-:Y:S05]  /*6ec0*/  IMAD.U32 R5, RZ, RZ, UR5 ;  /* 0x00000005ff057e24 */ /* 0x000fea000f8e00ff */
[----:B-1----:R-:W2:Y:S02]  /*6ed0*/  @P0 LDG.E R4, desc[UR8][R4.64] ;  /* 0x0000000804040981 */ /* 0x002ea4000c1e1900 */
[----:B--2---:R-:W-:Y:S11]  /*6ee0*/  @P0 R2UR UR45, R4 ;  /* 0x00000000042d02ca */ /* 0x004ff600000e0000 */
[----:B------:R-:W-:Y:S03]  /*6ef0*/  @!UPT UIADD3 URZ, UPT, UPT, URZ, URZ, URZ ;  /* 0x000000fffffff290 */ /* 0x000fe6000fffe0ff */
[----:B------:R-:W1:Y:S02]  /*6f00*/  @!UP0 LDCU UR45, c[0x0][0x880] ;  /* 0x00011000ff2d87ac */ /* 0x000e640008000800 */
.L_x_127:
[----:B------:R-:W-:Y:S05]  /*6f10*/  @!P1 BRA `(.L_x_128) ;  /* 0x0000000000249947 */ /* 0x000fea0003800000 */
[----:B------:R-:W-:Y:S01]  /*6f20*/  ISETP.NE.U32.AND P0, PT, R22, RZ, PT ;  /* 0x000000ff1600720c */ /* 0x000fe20003f05070 */
[----:B------:R-:W2:Y:S03]  /*6f30*/  LDCU.64 UR4, c[0x0][0x358] ;  /* 0x00006b00ff0477ac */ /* 0x000ea60008000a00 */
[----:B------:R-:W-:Y:S11]  /*6f40*/  ISETP.NE.AND.EX P0, PT, R23, RZ, PT, P0 ;  /* 0x000000ff1700720c */ /* 0x000ff60003f05300 */
[----:B------:R-:W-:Y:S02]  /*6f50*/  @!UPT UIADD3 URZ, UPT, UPT, URZ, URZ, URZ ;  /* 0x000000fffffff290 */ /* 0x000fe4000fffe0ff */
[----:B------:R-:W3:Y:S01]  /*6f60*/  @P0 LDC.64 R4, c[0x0][0x8a8] ;  /* 0x00022a00ff040b82 */ /* 0x000ee20000000a00 */
[----:B------:R-:W-:Y:S04]  /*6f70*/  @P0 IMAD R3, R24, UR36, RZ ;  /* 0x0000002418030c24 */ /* 0x000fe8000f8e02ff */
[----:B---3--:R-:W-:Y:S05]  /*6f80*/  @P0 IMAD.WIDE R4, R3, 0x4, R4 ;  /* 0x0000000403040825 */ /* 0x008fea00078e0204 */
[----:B--2--5:R2:W5:Y:S02]  /*6f90*/  @P0 LDG.E R16, desc[UR4][R4.64] ;  /* 0x0000000404100981 */ /* 0x024564000c1e1900 */
[----:B--2---:R-:W3:Y:S02]  /*6fa0*/  @!P0 LDC R16, c[0x0][0x8a0] ;  /* 0x00022800ff108b82 */ /* 0x004ee40000000800 */
.L_x_128:
[----:B------:R-:W-:Y:S01]  /*6fb0*/  R2UR UR4, R30 ;  /* 0x000000001e0472ca */ /* 0x000fe200000e0000 */
[----:B------:R-:W-:Y:S01]  /*6fc0*/  UPLOP3.LUT UP1, UPT, UPT, UPT, UPT, 0x40, 0x4 ;  /* 0x000000000004789c */ /* 0x000fe20003f2e870 */
[----:B------:R-:W-:Y:S01]  /*6fd0*/  SHF.L.U32 R3, R33, 0x1f, RZ ;  /* 0x0000001f21037819 */ /* 0x000fe200000006ff */
[----:B------:R-:W-:Y:S01]  /*6fe0*/  ULEA UR46, UR39, UR47, 0x3 ;  /* 0x0000002f272e7291 */ /* 0x000fe2000f8e18ff */
[----:B------:R-:W-:Y:S01]  /*6ff0*/  PLOP3.LUT P3, PT, PT, PT, PT, 0x8, 0x80 ;  /* 0x000000000080781c */ /* 0x000fe20003f6e170 */
[----:B------:R-:W-:Y:S01]  /*7000*/  IMAD R17, R17, 0x100000, R0 ;  /* 0x0010000011117824 */ /* 0x000fe200078e0200 */
[----:B------:R-:W-:Y:S01]  /*7010*/  CS2R R18, SRZ ;  /* 0x0000000000127805 */ /* 0x000fe2000001ff00 */
[----:B------:R-:W-:Y:S06]  /*7020*/  VIADD R35, R35, 0x1 ;  /* 0x0000000123237836 */ /* 0x000fec0000000000 */
[----:B------:R-:W-:Y:S06]  /*7030*/  UISETP.NE.AND UP4, UPT, UR4, URZ, UPT ;  /* 0x000000ff0400728c */ /* 0x000fec000bf85270 */
[----:B------:R-:W-:Y:S05]  /*7040*/  PLOP3.LUT P1, PT, PT, PT, UP4, 0x80, 0x8 ;  /* 0x000000000008781c */ /* 0x000fea0003f2f048 */
[----:B------:R-:W2:Y:S01]  /*7050*/  @UP4 LDCU.64 UR4, c[0x0][0x888] ;  /* 0x00011100ff0447ac */ /* 0x000ea20008000a00 */
[----:B------:R-:W-:Y:S07]  /*7060*/  @UP4 UPLOP3.LUT UP1, UPT, UPT, UPT, UP3, 0x80, 0x8 ;  /* 0x000000000008489c */ /* 0x000fee0003f2f030 */
[----:B------:R-:W-:Y:S01]  /*7070*/  @P1 LOP3.LUT P0, RZ, R27, 0xff, RZ, 0xc0, !PT ;  /* 0x000000ff1bff1812 */ /* 0x000fe2000780c0ff */
[----:B-1----:R-:W-:Y:S02]  /*7080*/  @UP4 UISETP.NE.AND UP2, UPT, UR45, URZ, UPT ;  /* 0x000000ff2d00428c */ /* 0x002fe4000bf45270 */
[----:B--2---:R-:W-:Y:S02]  /*7090*/  @UP4 UISETP.NE.U32.AND UP0, UPT, UR4, URZ, UPT ;  /* 0x000000ff0400428c */ /* 0x004fe4000bf05070 */
[----:B------:R-:W-:Y:S02]  /*70a0*/  @UP4 USEL UR4, URZ, 0xffffffff, UP2 ;  /* 0xffffffffff044887 */ /* 0x000fe40009000000 */
[----:B------:R-:W-:Y:S04]  /*70b0*/  @UP4 UISETP.NE.AND.EX UP0, UPT, UR5, URZ, UPT, UP0 ;  /* 0x000000ff0500428c */ /* 0x000fe8000bf05300 */
[----:B------:R-:W-:Y:S03]  /*70c0*/  @UP4 USEL UR5, URZ, 0xffffffff, UP0 ;  /* 0xffffffffff054887 */ /* 0x000fe60008000000 */
[----:B------:R-:W-:Y:S01]  /*70d0*/  @P1 VOTEU.ANY UP0, P0 ;  /* 0x0000000000ff1886 */ /* 0x000fe20000000100 */
[----:B------:R-:W-:Y:S04]  /*70e0*/  @UP1 USEL UR4, UR5, UR4, !UP0 ;  /* 0x0000000405041287 */ /* 0x000fe8000c000000 */
[----:B------:R-:W-:Y:S04]  /*70f0*/  @UP4 ULOP3.LUT UR4, UR4, 0x1, URZ, 0xc0, !UPT ;  /* 0x0000000104044892 */ /* 0x000fe8000f8ec0ff */
[----:B------:R-:W-:Y:S06]  /*7100*/  UISETP.NE.U32.OR UP0, UPT, UR4, 0x1, !UP4 ;  /* 0x000000010400788c */ /* 0x000fec000e705470 */
[----:B------:R-:W-:Y:S11]  /*7110*/  PLOP3.LUT P0, PT, PT, PT, UP0, 0x80, 0x8 ;  /* 0x000000000008781c */ /* 0x000ff60003f0f008 */
[----:B------:R-:W-:Y:S02]  /*7120*/  @!UPT UIADD3 URZ, UPT, UPT, URZ, URZ, URZ ;  /* 0x000000fffffff290 */ /* 0x000fe4000fffe0ff */
[----:B------:R-:W-:Y:S04]  /*7130*/  @P0 SHF.L.U32 R4, R31, 0x1f, RZ ;  /* 0x0000001f1f040819 */ /* 0x000fe800000006ff */
[----:B------:R-:W1:Y:S01]  /*7140*/  @P0 SYNCS.PHASECHK.TRANS64.TRYWAIT P2, [UR47+0x2c0], R4 ;  /* 0x0002c004ff0005a7 */ /* 0x000e62000804112f */
[----:B------:R2:W4:Y:S01]  /*7150*/  SYNCS.PHASECHK.TRANS64.TRYWAIT P1, [UR46+0x300], R3 ;  /* 0x00030003ff0075a7 */ /* 0x000522000802112e */
[----:B-1----:R-:W-:Y:S01]  /*7160*/  @P0 PLOP3.LUT P3, PT, P2, PT, PT, 0x8, 0x80 ;  /* 0x000000000080081c */ /* 0x002fe2000176e170 */
[----:B------:R-:W-:Y:S01]  /*7170*/  @!UPT UIADD3 URZ, UPT, UPT, URZ, URZ, URZ ;  /* 0x000000fffffff290 */ /* 0x000fe2000fffe0ff */
[----:B--2-4-:R-:W-:Y:S11]  /*7180*/  BRA.U !UP0, `(.L_x_129) ;  /* 0x0000000108747547 */ /* 0x014ff6000b800000 */
[----:B------:R-:W-:Y:S01]  /*7190*/  LOP3.LUT P0, RZ, R27, 0xff, RZ, 0xc0, !PT ;  /* 0x000000ff1bff7812 */ /* 0x000fe2000780c0ff */
[----:B------:R-:W-:Y:S01]  /*71a0*/  @!UPT UIADD3 URZ, UPT, UPT, URZ, URZ, URZ ;  /* 0x000000fffffff290 */ /* 0x000fe2000fffe0ff */
[----:B------:R-:W-:Y:S11]  /*71b0*/  @!P3 BRA `(.L_x_130) ;  /* 0x00000000000cb947 */ /* 0x000ff60003800000 */
[----:B------:R-:W-:Y:S04]  /*71c0*/  SHF.L.U32 R5, R31, 0x1f, RZ ;  /* 0x0000001f1f057819 */ /* 0x000fe800000006ff */
[----:B------:R-:W1:Y:S02]  /*71d0*/  SYNCS.PHASECHK.TRANS64.TRYWAIT P2, [UR47+0x2c0], R5 ;  /* 0x0002c005ff0075a7 */ /* 0x000e64000804112f */
[----:B-1----:R-:W-:Y:S05]  /*71e0*/  @!P2 BRA `(.L_x_131) ;  /* 0x0000001c00a8a947 */ /* 0x002fea0003800000 */
.L_x_130:
[----:B------:R-:W-:Y:S01]  /*71f0*/  UISETP.NE.U32.AND UP0, UPT, UR56, URZ, UPT ;  /* 0x000000ff3800728c */ /* 0x000fe2000bf05070 */
[----:B------:R-:W-:Y:S01]  /*7200*/  CS2R R18, SRZ ;  /* 0x0000000000127805 */ /* 0x000fe2000001ff00 */
[----:B------:R-:W-:Y:S01]  /*7210*/  UISETP.NE.AND UP1, UPT, UR45, URZ, UPT ;  /* 0x000000ff2d00728c */ /* 0x000fe2000bf25270 */
[----:B------:R-:W-:Y:S01]  /*7220*/  LOP3.LUT R31, R31, 0x1, RZ, 0x3c, !PT ;  /* 0x000000011f1f7812 */ /* 0x000fe200078e3cff */
[----:B------:R-:W-:Y:S02]  /*7230*/  UISETP.NE.AND.EX UP0, UPT, UR57, URZ, UPT, UP0 ;  /* 0x000000ff3900728c */ /* 0x000fe4000bf05300 */
[----:B------:R-:W-:Y:S02]  /*7240*/  USEL UR4, URZ, 0xffffffff, UP1 ;  /* 0xffffffffff047887 */ /* 0x000fe40008800000 */
[----:B------:R-:W-:Y:S03]  /*7250*/  USEL UR5, URZ, 0xffffffff, UP0 ;  /* 0xffffffffff057887 */ /* 0x000fe60008000000 */
[----:B------:R-:W-:Y:S01]  /*7260*/  VOTEU.ANY UP0, P0 ;  /* 0x0000000000ff7886 */ /* 0x000fe20000000100 */
[----:B------:R-:W-:Y:S04]  /*7270*/  @UP3 USEL UR4, UR5, UR4, !UP0 ;  /* 0x0000000405043287 */ /* 0x000fe8000c000000 */
[----:B------:R-:W-:Y:S04]  /*7280*/  ULOP3.LUT UR4, UR4, 0x1, URZ, 0xc0, !UPT ;  /* 0x0000000104047892 */ /* 0x000fe8000f8ec0ff */
[----:B------:R-:W-:Y:S02]  /*7290*/  UISETP.NE.U32.AND UP0, UPT, UR4, 0x1, UPT ;  /* 0x000000010400788c */ /* 0x000fe4000bf05070 */
[----:B------:R-:W-:Y:S04]  /*72a0*/  UIADD3 UR4, UPT, UPT, UR47, 0x2c8, URZ ;  /* 0x000002c82f047890 */ /* 0x000fe8000fffe0ff */
[----:B------:R-:W-:Y:S01]  /*72b0*/  PLOP3.LUT P0, PT, PT, PT, UP0, 0x80, 0x8 ;  /* 0x000000000008781c */ /* 0x000fe20003f0f008 */
[----:B------:R-:W-:Y:S11]  /*72c0*/  UPRMT UR4, UR51, 0x654, UR4 ;  /* 0x0000065433047896 */ /* 0x000ff60008000004 */
[----:B------:R-:W-:Y:S01]  /*72d0*/  @!UPT UIADD3 URZ, UPT, UPT, URZ, URZ, URZ ;  /* 0x000000fffffff290 */ /* 0x000fe2000fffe0ff */
[----:B------:R2:W4:Y:S01]  /*72e0*/  @P0 LDS.64 R18, [R26+UR47+0x400] ;  /* 0x0004002f1a120984 */ /* 0x0005220008000a00 */
[----:B------:R-:W-:Y:S01]  /*72f0*/  @!PT LDS RZ, [RZ] ;  /* 0x00000000fffff984 */ /* 0x000fe20000000800 */
[----:B------:R-:W-:Y:S01]  /*7300*/  @!PT LDS RZ, [RZ] ;  /* 0x00000000fffff984 */ /* 0x000fe20000000800 */
[----:B------:R-:W-:Y:S01]  /*7310*/  @!PT LDS RZ, [RZ] ;  /* 0x00000000fffff984 */ /* 0x000fe20000000800 */
[----:B------:R-:W-:Y:S01]  /*7320*/  @!PT LDS RZ, [RZ] ;  /* 0x00000000fffff984 */ /* 0x000fe20000000800 */
[----:B------:R1:W-:Y:S06]  /*7330*/  MEMBAR.ALL.CTA ;  /* 0x0000000000007992 */ /* 0x0003ec0000008000 */
[----:B-1----:R-:W1:Y:S02]  /*7340*/  FENCE.VIEW.ASYNC.S ;  /* 0x00000000000073c6 */ /* 0x002e640000000000 */
[----:B-1----:R-:W-:Y:S01]  /*7350*/  SYNCS.ARRIVE.TRANS64.RED.A1T0 RZ, [UR4], RZ ;  /* 0x000000ffffff79a7 */ /* 0x002fe20008100404 */
.L_x_129:
[----:B------:R-:W-:Y:S04]  /*7360*/  SHF.R.U32.HI R5, RZ, 0x15, R17 ;  /* 0x00000015ff057819 */ /* 0x000fe80000011611 */
[----:B------:R-:W-:Y:S01]  /*7370*/  LOP3.LUT P0, RZ, R5, 0x3, R28, 0x48, !PT ;  /* 0x0000000305ff7812 */ /* 0x000fe2000780481c */
[----:B------:R-:W-:Y:S01]  /*7380*/  @!UPT UIADD3 URZ, UPT, UPT, URZ, URZ, URZ ;  /* 0x000000fffffff290 */ /* 0x000fe2000fffe0ff */
[----:B------:R-:W-:Y:S11]  /*7390*/  @P1 BRA `(.L_x_132) ;  /* 0x0000000000081947 */ /* 0x000ff60003800000 */
[----:B------:R-:W1:Y:S02]  /*73a0*/  SYNCS.PHASECHK.TRANS64.TRYWAIT P1, [UR46+0x300], R3 ;  /* 0x00030003ff0075a7 */ /* 0x000e64000802112e */
[----:B-1----:R-:W-:Y:S05]  /*73b0*/  @!P1 BRA `(.L_x_133) ;  /* 0x0000001c004c9947 */ /* 0x002fea0003800000 */
.L_x_132:
[----:B------:R-:W-:Y:S05]  /*73c0*/  @!P0 BRA `(.L_x_134) ;  /* 0x0000000000408947 */ /* 0x000fea0003800000 */
[----:B------:R-:W1:Y:S01]  /*73d0*/  LDCU.64 UR8, c[0x4][0x68] ;  /* 0x01000d00ff0877ac */ /* 0x000e620008000a00 */
[----:B------:R-:W-:Y:S01]  /*73e0*/  MOV R15, 0x0 ;  /* 0x00000000000f7802 */ /* 0x000fe20000000f00 */
[----:B------:R-:W-:Y:S02]  /*73f0*/  HFMA2 R12, -RZ, RZ, 0, 5.9604644775390625e-08 ;  /* 0x00000001ff0c7431 */ /* 0x000fe400000001ff */
[----:B------:R-:W-:Y:S02]  /*7400*/  IMAD.MOV.U32 R8, RZ, RZ, 0x192 ;  /* 0x00000192ff087424 */ /* 0x000fe400078e00ff */
[----:B------:R-:W-:Y:S01]  /*7410*/  IMAD.MOV.U32 R13, RZ, RZ, RZ ;  /* 0x000000ffff0d7224 */ /* 0x000fe200078e00ff */
[----:B------:R-:W2:Y:S01]  /*7420*/  LDCU.64 UR6, c[0x4][0x70] ;  /* 0x01000e00ff0677ac */ /* 0x000ea20008000a00 */
[----:B------:R-:W3:Y:S01]  /*7430*/  LDC.64 R14, c[0x4][R15] ;  /* 0x010000000f0e7b82 */ /* 0x000ee20000000a00 */
[----:B------:R-:W4:Y:S01]  /*7440*/  LDCU.64 UR4, c[0x4][0x8] ;  /* 0x01000100ff0477ac */ /* 0x000f220008000a00 */
[----:B-1----:R-:W-:Y:S01]  /*7450*/  MOV R5, UR9 ;  /* 0x0000000900057c02 */ /* 0x002fe20008000f00 */
[----:B------:R-:W-:Y:S01]  /*7460*/  IMAD.U32 R4, RZ, RZ, UR8 ;  /* 0x00000008ff047e24 */ /* 0x000fe2000f8e00ff */
[----:B--2---:R-:W-:Y:S01]  /*7470*/  MOV R7, UR7 ;  /* 0x0000000700077c02 */ /* 0x004fe20008000f00 */
[----:B------:R-:W-:Y:S01]  /*7480*/  IMAD.U32 R6, RZ, RZ, UR6 ;  /* 0x00000006ff067e24 */ /* 0x000fe2000f8e00ff */
[----:B----4-:R-:W-:Y:S01]  /*7490*/  MOV R11, UR5 ;  /* 0x00000005000b7c02 */ /* 0x010fe20008000f00 */
[----:B------:R-:W-:Y:S02]  /*74a0*/  IMAD.U32 R10, RZ, RZ, UR4 ;  /* 0x00000004ff0a7e24 */ /* 0x000fe4000f8e00ff */
[----:B------:R-:W-:Y:S07]  /*74b0*/  LEPC R20, `(.L_x_134) ;  /* 0x000000001014794e */ /* 0x000fee0000000000 */
[----:B---3-5:R-:W-:Y:S05]  /*74c0*/  CALL.ABS.NOINC R14 ;  /* 0x000000000e007343 */ /* 0x028fea0003c00000 */
.L_x_134:
[----:B------:R-:W-:Y:S01]  /*74d0*/  ISETP.NE.AND P0, PT, R34, RZ, PT ;  /* 0x000000ff2200720c */ /* 0x000fe20003f05270 */
[----:B------:R-:W-:Y:S05]  /*74e0*/  WARPSYNC.ALL ;  /* 0x0000000000007948 */ /* 0x000fea0003800000 */
[----:B------:R-:W-:Y:S01]  /*74f0*/  R2UR UR4, R17 ;  /* 0x00000000110472ca */ /* 0x000fe200000e0000 */
[----:B------:R-:W-:Y:S01]  /*7500*/  BSSY.RECONVERGENT B0, `(.L_x_135) ;  /* 0x000003b000007945 */ /* 0x000fe20003800200 */
[C---:B----4-:R-:W-:Y:S02]  /*7510*/  PRMT R3, R18.reuse, 0x8880, RZ ;  /* 0x0000888012037816 */ /* 0x050fe400000000ff */
[C---:B------:R-:W-:Y:S02]  /*7520*/  SHF.L.U32 R0, R18.reuse, 0x10, RZ ;  /* 0x0000001012007819 */ /* 0x040fe400000006ff */
[----:B------:R-:W-:Y:S02]  /*7530*/  SHF.L.U32 R20, R18, 0x8, RZ ;  /* 0x0000000812147819 */ /* 0x000fe400000006ff */
[----:B------:R-:W-:Y:S02]  /*7540*/  SHF.R.S32.HI R0, RZ, 0x18, R0 ;  /* 0x00000018ff007819 */ /* 0x000fe40000011400 */
[----:B------:R-:W-:Y:S02]  /*7550*/  SHF.R.S32.HI R12, RZ, 0x18, R18 ;  /* 0x00000018ff0c7819 */ /* 0x000fe40000011412 */
[C---:B------:R-:W-:Y:S01]  /*7560*/  SHF.L.U32 R18, R19.reuse, 0x10, RZ ;  /* 0x0000001013127819 */ /* 0x040fe200000006ff */
[----:B------:R-:W-:Y:S01]  /*7570*/  LDTM.16dp32bit_t0_t15.x8 R4, tmem[UR4] ;  /* 0x00000004000479ee */ /* 0x000fe20008980000 */
[----:B------:R-:W1:Y:S01]  /*7580*/  LDTM.16dp32bit_t16_t31.x8 R4, tmem[UR4+0x8] ;  /* 0x00000804000479ee */ /* 0x000e6200089a0000 */
[----:B------:R-:W-:Y:S01]  /*7590*/  NOP ;  /* 0x0000000000007918 */ /* 0x000fe20000000000 */
[----:B------:R-:W-:Y:S01]  /*75a0*/  UIADD3 UR4, UPT, UPT, UR46, 0x320, URZ ;  /* 0x000003202e047890 */ /* 0x000fe2000fffe0ff */
[C---:B------:R-:W-:Y:S02]  /*75b0*/  PRMT R13, R19.reuse, 0x8880, RZ ;  /* 0x00008880130d7816 */ /* 0x040fe400000000ff */
[----:B------:R-:W-:Y:S01]  /*75c0*/  SHF.R.S32.HI R14, RZ, 0x18, R19 ;  /* 0x00000018ff0e7819 */ /* 0x000fe20000011413 */
[----:B------:R-:W-:Y:S01]  /*75d0*/  UPRMT UR4, UR51, 0x654, UR4 ;  /* 0x0000065433047896 */ /* 0x000fe20008000004 */
[----:B------:R-:W-:Y:S04]  /*75e0*/  SHF.L.U32 R15, R19, 0x8, RZ ;  /* 0x00000008130f7819 */ /* 0x000fe800000006ff */
[----:B------:R-:W-:Y:S04]  /*75f0*/  SHF.R.S32.HI R15, RZ, 0x18, R15 ;  /* 0x00000018ff0f7819 */ /* 0x000fe8000001140f */
[----:B-1----:R-:W-:Y:S01]  /*7600*/  SYNCS.ARRIVE.TRANS64.RED.A1T0 RZ, [UR4], RZ ;  /* 0x000000ffffff79a7 */ /* 0x002fe20008100404 */
[----:B------:R-:W-:Y:S01]  /*7610*/  UIADD3 UR4, UPT, UPT, UR39, 0x1, URZ ;  /* 0x0000000127047890 */ /* 0x000fe2000fffe0ff */
[C---:B---3-5:R-:W-:Y:S02]  /*7620*/  IMAD R4, R16.reuse, R4, RZ ;  /* 0x0000000410047224 */ /* 0x068fe400078e02ff */
[C---:B------:R-:W-:Y:S02]  /*7630*/  IMAD R5, R16.reuse, R5, RZ ;  /* 0x0000000510057224 */ /* 0x040fe400078e02ff */
[----:B------:R-:W-:Y:S01]  /*7640*/  IMAD R4, R3, UR45, R4 ;  /* 0x0000002d03047c24 */ /* 0x000fe2000f8e0204 */
[----:B------:R-:W-:Y:S01]  /*7650*/  SHF.R.S32.HI R3, RZ, 0x18, R20 ;  /* 0x00000018ff037819 */ /* 0x000fe20000011414 */
[C---:B------:R-:W-:Y:S02]  /*7660*/  IMAD R6, R16.reuse, R6, RZ ;  /* 0x0000000610067224 */ /* 0x040fe400078e02ff */
[----:B------:R-:W-:Y:S02]  /*7670*/  IMAD R7, R16, R7, RZ ;  /* 0x0000000710077224 */ /* 0x000fe400078e02ff */
[----:B------:R-:W-:Y:S01]  /*7680*/  IMAD R5, R0, UR45, R5 ;  /* 0x0000002d00057c24 */ /* 0x000fe2000f8e0205 */
[----:B------:R-:W-:Y:S01]  /*7690*/  SHF.R.S32.HI R0, RZ, 0x18, R18 ;  /* 0x00000018ff007819 */ /* 0x000fe20000011412 */
[C---:B------:R-:W-:Y:S02]  /*76a0*/  IMAD R8, R16.reuse, R8, RZ ;  /* 0x0000000810087224 */ /* 0x040fe400078e02ff */
[----:B------:R-:W-:Y:S02]  /*76b0*/  IMAD R6, R3, UR45, R6 ;  /* 0x0000002d03067c24 */ /* 0x000fe4000f8e0206 */
[----:B------:R-:W-:Y:S02]  /*76c0*/  IMAD R9, R16, R9, RZ ;  /* 0x0000000910097224 */ /* 0x000fe400078e02ff */
[----:B------:R-:W-:Y:S02]  /*76d0*/  IMAD R7, R12, UR45, R7 ;  /* 0x0000002d0c077c24 */ /* 0x000fe4000f8e0207 */
[----:B------:R-:W-:Y:S02]  /*76e0*/  IMAD R8, R13, UR45, R8 ;  /* 0x0000002d0d087c24 */ /* 0x000fe4000f8e0208 */
[----:B------:R-:W-:Y:S01]  /*76f0*/  IMAD R10, R16, R10, RZ ;  /* 0x0000000a100a7224 */ /* 0x000fe200078e02ff */
[----:B------:R-:W-:Y:S01]  /*7700*/  I2IP.S8.S32.SAT R21, R7, R6, RZ ;  /* 0x0000000607157239 */ /* 0x000fe200000014ff */
[----:B------:R-:W-:Y:S02]  /*7710*/  IMAD R9, R0, UR45, R9 ;  /* 0x0000002d00097c24 */ /* 0x000fe4000f8e0209 */
[----:B------:R-:W-:Y:S01]  /*7720*/  IMAD R11, R16, R11, RZ ;  /* 0x0000000b100b7224 */ /* 0x000fe200078e02ff */
[----:B------:R-:W-:Y:S01]  /*7730*/  I2IP.S8.S32.SAT R36, R5, R4, R21 ;  /* 0x0000000405247239 */ /* 0x000fe20000001415 */
[----:B------:R-:W-:Y:S02]  /*7740*/  IMAD R10, R15, UR45, R10 ;  /* 0x0000002d0f0a7c24 */ /* 0x000fe4000f8e020a */
[----:B------:R-:W-:Y:S05]  /*7750*/  IMAD R11, R14, UR45, R11 ;  /* 0x0000002d0e0b7c24 */ /* 0x000fea000f8e020b */
[----:B------:R-:W-:Y:S04]  /*7760*/  I2IP.S8.S32.SAT R17, R11, R10, RZ ;  /* 0x0000000a0b117239 */ /* 0x000fe800000014ff */
[----:B------:R-:W-:Y:S05]  /*7770*/  I2IP.S8.S32.SAT R37, R9, R8, R17 ;  /* 0x0000000809257239 */ /* 0x000fea0000001411 */
[----:B------:R1:W-:Y:S01]  /*7780*/  STS.64 [R26+UR47+0x800], R36 ;  /* 0x000800241a007988 */ /* 0x0003e20008000a2f */
[----:B------:R-:W-:Y:S01]  /*7790*/  @!PT LDS RZ, [RZ] ;  /* 0x00000000fffff984 */ /* 0x000fe20000000800 */
[----:B------:R-:W-:Y:S01]  /*77a0*/  @!PT LDS RZ, [RZ] ;  /* 0x00000000fffff984 */ /* 0x000fe20000000800 */
[----:B------:R-:W-:Y:S01]  /*77b0*/  @!PT LDS RZ, [RZ] ;  /* 0x00000000fffff984 */ /* 0x000fe20000000800 */
[----:B------:R-:W-:Y:S01]  /*77c0*/  @!PT LDS RZ, [RZ] ;  /* 0x00000000fffff984 */ /* 0x000fe20000000800 */
[----:B------:R3:W-:Y:S06]  /*77d0*/  MEMBAR.ALL.CTA ;  /* 0x0000000000007992 */ /* 0x0007ec0000008000 */
[----:B---3--:R-:W3:Y:S02]  /*77e0*/  FENCE.VIEW.ASYNC.S ;  /* 0x00000000000073c6 */ /* 0x008ee40000000000 */
[----:B---3--:R-:W-:Y:S06]  /*77f0*/  BAR.SYNC.DEFER_BLOCKING 0x1, 0x80 ;  /* 0x0042000000007b1d */ /* 0x008fec0000010000 */
[----:B------:R-:W-:Y:S05]  /*7800*/  @P0 BRA `(.L_x_136) ;  /* 0x0000000000280947 */ /* 0x000fea0003800000 */
[----:B------:R-:W3:Y:S01]  /*7810*/  LDCU.64 UR12, c[0x0][0x348] ;  /* 0x00006900ff0c77ac */ /* 0x000ee20008000a00 */
[----:B------:R-:W-:Y:S02]  /*7820*/  USHF.L.U32 UR9, UR48, 0x4, URZ ;  /* 0x0000000430097899 */ /* 0x000fe400080006ff */
[----:B------:R-:W-:Y:S02]  /*7830*/  USHF.L.U32 UR10, UR49, 0x6, URZ ;  /* 0x00000006310a7899 */ /* 0x000fe400080006ff */
[----:B------:R-:W-:Y:S01]  /*7840*/  UIADD3 UR8, UPT, UPT, UR47, 0x800, URZ ;  /* 0x000008002f087890 */ /* 0x000fe2000fffe0ff */
[----:B------:R-:W-:Y:S01]  /*7850*/  UMOV UR11, UR36 ;  /* 0x00000024000b7c82 */ /* 0x000fe20008000000 */
[----:B---3--:R-:W-:Y:S04]  /*7860*/  UIADD3 UR6, UP0, UPT, UR12, 0x680, URZ ;  /* 0x000006800c067890 */ /* 0x008fe8000ff1e0ff */
[----:B------:R-:W-:Y:S09]  /*7870*/  UIADD3.X UR7, UPT, UPT, URZ, UR13, URZ, UP0, !UPT ;  /* 0x0000000dff077290 */ /* 0x000ff200087fe4ff */
[----:B------:R3:W-:Y:S01]  /*7880*/  UTMASTG.3D [UR8], [UR6] ;  /* 0x00000008060073b5 */ /* 0x0007e20008010000 */
[----:B------:R0:W-:Y:S01]  /*7890*/  UTMACMDFLUSH ;  /* 0x00000000000079b7 */ /* 0x0001e20000000000 */
[----:B---3--:R-:W-:Y:S04]  /*78a0*/  DEPBAR.LE SB0, 0x0 ;  /* 0x000080000000791a */ /* 0x008fe80000000000 */
.L_x_136:
[----:B------:R-:W-:Y:S05]  /*78b0*/  BSYNC.RECONVERGENT B0 ;  /* 0x0000000000007941 */ /* 0x000fea0003800200 */
.L_x_135:
[----:B------:R-:W-:Y:S01]  /*78c0*/  UISETP.NE.AND UP1, UPT, UR50, URZ, UPT ;  /* 0x000000ff3200728c */ /* 0x000fe2000bf25270 */
[----:B------:R-:W-:Y:S01]  /*78d0*/  R2UR UR5, R29 ;  /* 0x000000001d0572ca */ /* 0x000fe200000e0000 */
[----:B------:R-:W-:Y:S01]  /*78e0*/  UISETP.NE.AND UP0, UPT, UR4, 0x4, UPT ;  /* 0x000000040400788c */ /* 0x000fe2000bf05270 */
[----:B------:R-:W-:Y:S01]  /*78f0*/  BAR.SYNC.DEFER_BLOCKING 0x1, 0x80 ;  /* 0x0042000000007b1d */ /* 0x000fe20000010000 */
[C---:B------:R-:W-:Y:S01]  /*7900*/  ISETP.NE.AND P0, PT, R35.reuse, 0x2, PT ;  /* 0x000000022300780c */ /* 0x040fe20003f05270 */
[----:B------:R-:W-:Y:S02]  /*7910*/  UIADD3 UR48, UPT, UPT, UR37, UR61, URZ ;  /* 0x0000003d25307290 */ /* 0x000fe4000fffe0ff */
[----:B------:R-:W-:Y:S01]  /*7920*/  USEL UR39, UR4, URZ, UP0 ;  /* 0x000000ff04277287 */ /* 0x000fe20008000000 */
[----:B------:R-:W-:Y:S02]  /*7930*/  SEL R3, RZ, 0x1, P0 ;  /* 0x00000001ff037807 */ /* 0x000fe40000000000 */
[----:B------:R-:W-:Y:S02]  /*7940*/  SEL R35, R35, RZ, P0 ;  /* 0x000000ff23237207 */ /* 0x000fe40000000000 */
[----:B------:R-:W-:Y:S02]  /*7950*/  LOP3.LUT R32, R32, R3, RZ, 0x3c, !PT ;  /* 0x0000000320207212 */ /* 0x000fe400078e3cff */
[----:B------:R-:W-:Y:S02]  /*7960*/  UIADD3 UR49, UPT, UPT, UR38, UR5, URZ ;  /* 0x0000000526317290 */ /* 0x000fe4000fffe0ff */
[----:B------:R-:W-:Y:S06]  /*7970*/  USEL UR5, URZ, 0x1, UP0 ;  /* 0x00000001ff057887 */ /* 0x000fec0008000000 */
[----:B------:R-:W-:Y:S01]  /*7980*/  LOP3.LUT R33, R33, UR5, RZ, 0x3c, !PT ;  /* 0x0000000521217c12 */ /* 0x000fe2000f8e3cff */
[----:B------:R-:W-:Y:S01]  /*7990*/  UMOV UR36, UR60 ;  /* 0x0000003c00247c82 */ /* 0x000fe20008000000 */
[----:B------:R-:W-:Y:S05]  /*79a0*/  BRA.U UP1, `(.L_x_137) ;  /* 0xffffffed01547547 */ /* 0x000fea000b83ffff */
[----:B------:R-:W-:Y:S05]  /*79b0*/  EXIT ;  /* 0x000000000000794d */ /* 0x000fea0003800000 */
.L_x_25:
[----:B---3--:R3:W4:Y:S02]  /*79c0*/  SYNCS.PHASECHK.TRANS64.TRYWAIT P0, [R3+URZ+0x350], R2 ;  /* 0x00035002030075a7 */ /* 0x00872400080011ff */
[----:B----4-:R-:W-:Y:S05]  /*79d0*/  @!P0 NANOSLEEP.SYNCS 0x989680 ;  /* 0x009896800000895d */ /* 0x010fea0003900000 */
[----:B------:R-:W4:Y:S02]  /*79e0*/  @!P0 SYNCS.PHASECHK.TRANS64 P0, [R3+URZ+0x350], R2 ;  /* 0x00035002030085a7 */ /* 0x000f2400080010ff */
[----:B----4-:R-:W-:Y:S05]  /*79f0*/  @!P0 BRA `(.L_x_25) ;  /* 0xfffffffc00f08947 */ /* 0x010fea000383ffff */
[----:B------:R-:W-:Y:S05]  /*7a00*/  BRA `(.L_x_138) ;  /* 0xffffffa000c47947 */ /* 0x000fea000383ffff */
.L_x_28:
[----:B--2---:R-:W-:-:S07]  /*7a10*/  MOV R0, UR33 ;  /* 0x0000002100007c02 */ /* 0x004fce0008000f00 */
.L_x_139:
[----:B--2---:R2:W3:Y:S02]  /*7a20*/  SYNCS.PHASECHK.TRANS64.TRYWAIT P0, [R0+URZ+0x160], R3 ;  /* 0x00016003000075a7 */ /* 0x0044e400080011ff */
[----:B---3--:R-:W-:Y:S05]  /*7a30*/  @!P0 NANOSLEEP.SYNCS 0x989680 ;  /* 0x009896800000895d */ /* 0x008fea0003900000 */
[----:B------:R-:W3:Y:S02]  /*7a40*/  @!P0 SYNCS.PHASECHK.TRANS64 P0, [R0+URZ+0x160], R3 ;  /* 0x00016003000085a7 */ /* 0x000ee400080010ff */
[----:B---3--:R-:W-:Y:S05]  /*7a50*/  @!P0 BRA `(.L_x_139) ;  /* 0xfffffffc00f08947 */ /* 0x008fea000383ffff */
[----:B------:R-:W-:Y:S05]  /*7a60*/  BRA `(.L_x_27) ;  /* 0xffffffa4000c7947 */ /* 0x000fea000383ffff */
.L_x_35:
[----:B-1----:R-:W-:-:S07]  /*7a70*/  MOV R0, UR17 ;  /* 0x0000001100007c02 */ /* 0x002fce0008000f00 */
.L_x_140:
[----:B-1----:R1:W2:Y:S02]  /*7a80*/  SYNCS.PHASECHK.TRANS64.TRYWAIT P0, [R0+URZ+0x160], R3 ;  /* 0x00016003000075a7 */ /* 0x0022a400080011ff */
[----:B--2---:R-:W-:Y:S05]  /*7a90*/  @!P0 NANOSLEEP.SYNCS 0x989680 ;  /* 0x009896800000895d */ /* 0x004fea0003900000 */
[----:B------:R-:W2:Y:S02]  /*7aa0*/  @!P0 SYNCS.PHASECHK.TRANS64 P0, [R0+URZ+0x160], R3 ;  /* 0x00016003000085a7 */ /* 0x000ea400080010ff */
[----:B--2---:R-:W-:Y:S05]  /*7ab0*/  @!P0 BRA `(.L_x_140) ;  /* 0xfffffffc00f08947 */ /* 0x004fea000383ffff */
[----:B------:R-:W-:Y:S05]  /*7ac0*/  BRA `(.L_x_34) ;  /* 0xffffffa400c87947 */ /* 0x000fea000383ffff */
.L_x_40:
[----:B-1----:R1:W2:Y:S02]  /*7ad0*/  SYNCS.PHASECHK.TRANS64.TRYWAIT P0, [R3+URZ+0x2e0], R0 ;  /* 0x0002e000030075a7 */ /* 0x0022a400080011ff */
[----:B--2---:R-:W-:Y:S05]  /*7ae0*/  @!P0 NANOSLEEP.SYNCS 0x989680 ;  /* 0x009896800000895d */ /* 0x004fea0003900000 */
[----:B------:R-:W2:Y:S02]  /*7af0*/  @!P0 SYNCS.PHASECHK.TRANS64 P0, [R3+URZ+0x2e0], R0 ;  /* 0x0002e000030085a7 */ /* 0x000ea400080010ff */
[----:B--2---:R-:W-:Y:S05]  /*7b00*/  @!P0 BRA `(.L_x_40) ;  /* 0xfffffffc00f08947 */ /* 0x004fea000383ffff */
[----:B------:R-:W-:Y:S05]  /*7b10*/  BRA `(.L_x_141) ;  /* 0xffffffa8006c7947 */ /* 0x000fea000383ffff */
.L_x_44:
[----:B-1----:R-:W-:-:S07]  /*7b20*/  MOV R0, UR4 ;  /* 0x0000000400007c02 */ /* 0x002fce0008000f00 */
.L_x_142:
[----:B-1----:R1:W2:Y:S02]  /*7b30*/  SYNCS.PHASECHK.TRANS64.TRYWAIT P0, [R0+URZ], R3 ;  /* 0x00000003000075a7 */ /* 0x0022a400080011ff */
[----:B--2---:R-:W-:Y:S05]  /*7b40*/  @!P0 NANOSLEEP.SYNCS 0x989680 ;  /* 0x009896800000895d */ /* 0x004fea0003900000 */
[----:B------:R-:W2:Y:S02]  /*7b50*/  @!P0 SYNCS.PHASECHK.TRANS64 P0, [R0+URZ], R3 ;  /* 0x00000003000085a7 */ /* 0x000ea400080010ff */
[----:B--2---:R-:W-:Y:S05]  /*7b60*/  @!P0 BRA `(.L_x_142) ;  /* 0xfffffffc00f08947 */ /* 0x004fea000383ffff */
[----:B------:R-:W-:Y:S05]  /*7b70*/  BRA `(.L_x_143) ;  /* 0xffffffb000147947 */ /* 0x000fea000383ffff */
.L_x_45:
[----:B------:R-:W-:-:S07]  /*7b80*/  MOV R0, UR5 ;  /* 0x0000000500007c02 */ /* 0x000fce0008000f00 */
.L_x_144:
[----:B-1----:R1:W2:Y:S02]  /*7b90*/  SYNCS.PHASECHK.TRANS64.TRYWAIT P0, [R0+URZ], R3 ;  /* 0x00000003000075a7 */ /* 0x0022a400080011ff */
[----:B--2---:R-:W-:Y:S05]  /*7ba0*/  @!P0 NANOSLEEP.SYNCS 0x989680 ;  /* 0x009896800000895d */ /* 0x004fea0003900000 */
[----:B------:R-:W2:Y:S02]  /*7bb0*/  @!P0 SYNCS.PHASECHK.TRANS64 P0, [R0+URZ], R3 ;  /* 0x00000003000085a7 */ /* 0x000ea400080010ff */
[----:B--2---:R-:W-:Y:S05]  /*7bc0*/  @!P0 BRA `(.L_x_144) ;  /* 0xfffffffc00f08947 */ /* 0x004fea000383ffff */
[----:B------:R-:W-:Y:S05]  /*7bd0*/  BRA `(.L_x_145) ;  /* 0xffffffb000207947 */ /* 0x000fea000383ffff */
.L_x_46:
[----:B------:R-:W-:-:S07]  /*7be0*/  MOV R0, UR5 ;  /* 0x0000000500007c02 */ /* 0x000fce0008000f00 */
.L_x_146:
[----:B-1----:R1:W2:Y:S02]  /*7bf0*/  SYNCS.PHASECHK.TRANS64.TRYWAIT P0, [R0+URZ], R3 ;  /* 0x00000003000075a7 */ /* 0x0022a400080011ff */
[----:B--2---:R-:W-:Y:S05]  /*7c00*/  @!P0 NANOSLEEP.SYNCS 0x989680 ;  /* 0x009896800000895d */ /* 0x004fea0003900000 */
[----:B------:R-:W2:Y:S02]  /*7c10*/  @!P0 SYNCS.PHASECHK.TRANS64 P0, [R0+URZ], R3 ;  /* 0x00000003000085a7 */ /* 0x000ea400080010ff */
[----:B--2---:R-:W-:Y:S05]  /*7c20*/  @!P0 BRA `(.L_x_146) ;  /* 0xfffffffc00f08947 */ /* 0x004fea000383ffff */
[----:B------:R-:W-:Y:S05]  /*7c30*/  BRA `(.L_x_147) ;  /* 0xffffffb0002c7947 */ /* 0x000fea000383ffff */
.L_x_47:
[----:B------:R-:W-:-:S07]  /*7c40*/  MOV R0, UR5 ;  /* 0x0000000500007c02 */ /* 0x000fce0008000f00 */
.L_x_148:
[----:B-1----:R1:W2:Y:S02]  /*7c50*/  SYNCS.PHASECHK.TRANS64.TRYWAIT P0, [R0+URZ], R3 ;  /* 0x00000003000075a7 */ /* 0x0022a400080011ff */
[----:B--2---:R-:W-:Y:S05]  /*7c60*/  @!P0 NANOSLEEP.SYNCS 0x989680 ;  /* 0x009896800000895d */ /* 0x004fea0003900000 */
[----:B------:R-:W2:Y:S02]  /*7c70*/  @!P0 SYNCS.PHASECHK.TRANS64 P0, [R0+URZ], R3 ;  /* 0x00000003000085a7 */ /* 0x000ea400080010ff */
[----:B--2---:R-:W-:Y:S05]  /*7c80*/  @!P0 BRA `(.L_x_148) ;  /* 0xfffffffc00f08947 */ /* 0x004fea000383ffff */
[----:B------:R-:W-:Y:S05]  /*7c90*/  BRA `(.L_x_149) ;  /* 0xffffffb000387947 */ /* 0x000fea000383ffff */
.L_x_48:
[----:B------:R-:W-:-:S07]  /*7ca0*/  MOV R0, UR5 ;  /* 0x0000000500007c02 */ /* 0x000fce0008000f00 */
.L_x_150:
[----:B-1----:R1:W2:Y:S02]  /*7cb0*/  SYNCS.PHASECHK.TRANS64.TRYWAIT P0, [R0+URZ], R3 ;  /* 0x00000003000075a7 */ /* 0x0022a400080011ff */
[----:B--2---:R-:W-:Y:S05]  /*7cc0*/  @!P0 NANOSLEEP.SYNCS 0x989680 ;  /* 0x009896800000895d */ /* 0x004fea0003900000 */
[----:B------:R-:W2:Y:S02]  /*7cd0*/  @!P0 SYNCS.PHASECHK.TRANS64 P0, [R0+URZ], R3 ;  /* 0x00000003000085a7 */ /* 0x000ea400080010ff */
[----:B--2---:R-:W-:Y:S05]  /*7ce0*/  @!P0 BRA `(.L_x_150) ;  /* 0xfffffffc00f08947 */ /* 0x004fea000383ffff */
[----:B------:R-:W-:Y:S05]  /*7cf0*/  BRA `(.L_x_151) ;  /* 0xffffffb000447947 */ /* 0x000fea000383ffff */
.L_x_49:
[----:B------:R-:W-:-:S07]  /*7d00*/  MOV R0, UR5 ;  /* 0x0000000500007c02 */ /* 0x000fce0008000f00 */
.L_x_152:
[----:B-1----:R1:W2:Y:S02]  /*7d10*/  SYNCS.PHASECHK.TRANS64.TRYWAIT P0, [R0+URZ], R3 ;  /* 0x00000003000075a7 */ /* 0x0022a400080011ff */
[----:B--2---:R-:W-:Y:S05]  /*7d20*/  @!P0 NANOSLEEP.SYNCS 0x989680 ;  /* 0x009896800000895d */ /* 0x004fea0003900000 */
[----:B------:R-:W2:Y:S02]  /*7d30*/  @!P0 SYNCS.PHASECHK.TRANS64 P0, [R0+URZ], R3 ;  /* 0x00000003000085a7 */ /* 0x000ea400080010ff */
[----:B--2---:R-:W-:Y:S05]  /*7d40*/  @!P0 BRA `(.L_x_152) ;  /* 0xfffffffc00f08947 */ /* 0x004fea000383ffff */
[----:B------:R-:W-:Y:S05]  /*7d50*/  BRA `(.L_x_153) ;  /* 0xffffffb000507947 */ /* 0x000fea000383ffff */
.L_x_50:
[----:B------:R-:W-:-:S07]  /*7d60*/  MOV R0, UR5 ;  /* 0x0000000500007c02 */ /* 0x000fce0008000f00 */
.L_x_154:
[----:B-1----:R1:W2:Y:S02]  /*7d70*/  SYNCS.PHASECHK.TRANS64.TRYWAIT P0, [R0+URZ], R3 ;  /* 0x00000003000075a7 */ /* 0x0022a400080011ff */
[----:B--2---:R-:W-:Y:S05]  /*7d80*/  @!P0 NANOSLEEP.SYNCS 0x989680 ;  /* 0x009896800000895d */ /* 0x004fea0003900000 */
[----:B------:R-:W2:Y:S02]  /*7d90*/  @!P0 SYNCS.PHASECHK.TRANS64 P0, [R0+URZ], R3 ;  /* 0x00000003000085a7 */ /* 0x000ea400080010ff */
[----:B--2---:R-:W-:Y:S05]  /*7da0*/  @!P0 BRA `(.L_x_154) ;  /* 0xfffffffc00f08947 */ /* 0x004fea000383ffff */
[----:B------:R-:W-:Y:S05]  /*7db0*/  BRA `(.L_x_155) ;  /* 0xffffffb0005c7947 */ /* 0x000fea000383ffff */
.L_x_51:
[----:B------:R-:W-:-:S07]  /*7dc0*/  MOV R0, UR5 ;  /* 0x0000000500007c02 */ /* 0x000fce0008000f00 */
.L_x_156:
[----:B-1----:R1:W2:Y:S02]  /*7dd0*/  SYNCS.PHASECHK.TRANS64.TRYWAIT P0, [R0+URZ], R3 ;  /* 0x00000003000075a7 */ /* 0x0022a400080011ff */
[----:B--2---:R-:W-:Y:S05]  /*7de0*/  @!P0 NANOSLEEP.SYNCS 0x989680 ;  /* 0x009896800000895d */ /* 0x004fea0003900000 */
[----:B------:R-:W2:Y:S02]  /*7df0*/  @!P0 SYNCS.PHASECHK.TRANS64 P0, [R0+URZ], R3 ;  /* 0x00000003000085a7 */ /* 0x000ea400080010ff */
[----:B--2---:R-:W-:Y:S05]  /*7e00*/  @!P0 BRA `(.L_x_156) ;  /* 0xfffffffc00f08947 */ /* 0x004fea000383ffff */
[----:B------:R-:W-:Y:S05]  /*7e10*/  BRA `(.L_x_157) ;  /* 0xffffffb000687947 */ /* 0x000fea000383ffff */
.L_x_52:
[----:B------:R-:W-:-:S07]  /*7e20*/  MOV R0, UR5 ;  /* 0x0000000500007c02 */ /* 0x000fce0008000f00 */
.L_x_158:
[----:B-1----:R1:W2:Y:S02]  /*7e30*/  SYNCS.PHASECHK.TRANS64.TRYWAIT P0, [R0+URZ], R3 ;  /* 0x00000003000075a7 */ /* 0x0022a400080011ff */
[----:B--2---:R-:W-:Y:S05]  /*7e40*/  @!P0 NANOSLEEP.SYNCS 0x989680 ;  /* 0x009896800000895d */ /* 0x004fea0003900000 */
[----:B------:R-:W2:Y:S02]  /*7e50*/  @!P0 SYNCS.PHASECHK.TRANS64 P0, [R0+URZ], R3 ;  /* 0x00000003000085a7 */ /* 0x000ea400080010ff */
[----:B--2---:R-:W-:Y:S05]  /*7e60*/  @!P0 BRA `(.L_x_158) ;  /* 0xfffffffc00f08947 */ /* 0x004fea000383ffff */
[----:B------:R-:W-:Y:S05]  /*7e70*/  BRA `(.L_x_159) ;  /* 0xffffffb000747947 */ /* 0x000fea000383ffff */
.L_x_53:
[----:B------:R-:W-:-:S07]  /*7e80*/  MOV R0, UR5 ;  /* 0x0000000500007c02 */ /* 0x000fce0008000f00 */
.L_x_160:
[----:B-1----:R1:W2:Y:S02]  /*7e90*/  SYNCS.PHASECHK.TRANS64.TRYWAIT P0, [R0+URZ], R3 ;  /* 0x00000003000075a7 */ /* 0x0022a400080011ff */
[----:B--2---:R-:W-:Y:S05]  /*7ea0*/  @!P0 NANOSLEEP.SYNCS 0x989680 ;  /* 0x009896800000895d */ /* 0x004fea0003900000 */
[----:B------:R-:W2:Y:S02]  /*7eb0*/  @!P0 SYNCS.PHASECHK.TRANS64 P0, [R0+URZ], R3 ;  /* 0x00000003000085a7 */ /* 0x000ea400080010ff */
[----:B--2---:R-:W-:Y:S05]  /*7ec0*/  @!P0 BRA `(.L_x_160) ;  /* 0xfffffffc00f08947 */ /* 0x004fea000383ffff */
[----:B------:R-:W-:Y:S05]  /*7ed0*/  BRA `(.L_x_161) ;  /* 0xffffffb000807947 */ /* 0x000fea000383ffff */
.L_x_54:
[----:B------:R-:W-:-:S07]  /*7ee0*/  MOV R0, UR5 ;  /* 0x0000000500007c02 */ /* 0x000fce0008000f00 */
.L_x_162:
[----:B-1----:R1:W2:Y:S02]  /*7ef0*/  SYNCS.PHASECHK.TRANS64.TRYWAIT P0, [R0+URZ], R3 ;  /* 0x00000003000075a7 */ /* 0x0022a400080011ff */
[----:B--2---:R-:W-:Y:S05]  /*7f00*/  @!P0 NANOSLEEP.SYNCS 0x989680 ;  /* 0x009896800000895d */ /* 0x004fea0003900000 */
[----:B------:R-:W2:Y:S02]  /*7f10*/  @!P0 SYNCS.PHASECHK.TRANS64 P0, [R0+URZ], R3 ;  /* 0x00000003000085a7 */ /* 0x000ea400080010ff */
[----:B--2---:R-:W-:Y:S05]  /*7f20*/  @!P0 BRA `(.L_x_162) ;  /* 0xfffffffc00f08947 */ /* 0x004fea000383ffff */
[----:B------:R-:W-:Y:S05]  /*7f30*/  BRA `(.L_x_163) ;  /* 0xffffffb0008c7947 */ /* 0x000fea000383ffff */
.L_x_55:
[----:B------:R-:W-:-:S07]  /*7f40*/  MOV R0, UR5 ;  /* 0x0000000500007c02 */ /* 0x000fce0008000f00 */
.L_x_164:
[----:B-1----:R1:W2:Y:S02]  /*7f50*/  SYNCS.PHASECHK.TRANS64.TRYWAIT P0, [R0+URZ], R3 ;  /* 0x00000003000075a7 */ /* 0x0022a400080011ff */
[----:B--2---:R-:W-:Y:S05]  /*7f60*/  @!P0 NANOSLEEP.SYNCS 0x989680 ;  /* 0x009896800000895d */ /* 0x004fea0003900000 */
[----:B------:R-:W2:Y:S02]  /*7f70*/  @!P0 SYNCS.PHASECHK.TRANS64 P0, [R0+URZ], R3 ;  /* 0x00000003000085a7 */ /* 0x000ea400080010ff */
[----:B--2---:R-:W-:Y:S05]  /*7f80*/  @!P0 BRA `(.L_x_164) ;  /* 0xfffffffc00f08947 */ /* 0x004fea000383ffff */
[----:B------:R-:W-:Y:S05]  /*7f90*/  BRA `(.L_x_165) ;  /* 0xffffffb000987947 */ /* 0x000fea000383ffff */
.L_x_56:
[----:B------:R-:W-:-:S07]  /*7fa0*/  MOV R0, UR5 ;  /* 0x0000000500007c02 */ /* 0x000fce0008000f00 */
.L_x_166:
[----:B-1----:R1:W2:Y:S02]  /*7fb0*/  SYNCS.PHASECHK.TRANS64.TRYWAIT P0, [R0+URZ], R3 ;  /* 0x00000003000075a7 */ /* 0x0022a400080011ff */
[----:B--2---:R-:W-:Y:S05]  /*7fc0*/  @!P0 NANOSLEEP.SYNCS 0x989680 ;  /* 0x009896800000895d */ /* 0x004fea0003900000 */
[----:B------:R-:W2:Y:S02]  /*7fd0*/  @!P0 SYNCS.PHASECHK.TRANS64 P0, [R0+URZ], R3 ;  /* 0x00000003000085a7 */ /* 0x000ea400080010ff */
[----:B--2---:R-:W-:Y:S05]  /*7fe0*/  @!P0 BRA `(.L_x_166) ;  /* 0xfffffffc00f08947 */ /* 0x004fea000383ffff */
[----:B------:R-:W-:Y:S05]  /*7ff0*/  BRA `(.L_x_167) ;  /* 0xffffffb000a47947 */ /* 0x000fea000383ffff */
.L_x_57:
[----:B------:R-:W-:-:S07]  /*8000*/  MOV R0, UR5 ;  /* 0x0000000500007c02 */ /* 0x000fce0008000f00 */
.L_x_168:
[----:B-1----:R1:W2:Y:S02]  /*8010*/  SYNCS.PHASECHK.TRANS64.TRYWAIT P0, [R0+URZ], R3 ;  /* 0x00000003000075a7 */ /* 0x0022a400080011ff */
[----:B--2---:R-:W-:Y:S05]  /*8020*/  @!P0 NANOSLEEP.SYNCS 0x989680 ;  /* 0x009896800000895d */ /* 0x004fea0003900000 */
[----:B------:R-:W2:Y:S02]  /*8030*/  @!P0 SYNCS.PHASECHK.TRANS64 P0, [R0+URZ], R3 ;  /* 0x00000003000085a7 */ /* 0x000ea400080010ff */
[----:B--2---:R-:W-:Y:S05]  /*8040*/  @!P0 BRA `(.L_x_168) ;  /* 0xfffffffc00f08947 */ /* 0x004fea000383ffff */
[----:B------:R-:W-:Y:S05]  /*8050*/  BRA `(.L_x_169) ;  /* 0xffffffb000b07947 */ /* 0x000fea000383ffff */
.L_x_58:
[----:B------:R-:W-:-:S07]  /*8060*/  MOV R0, UR5 ;  /* 0x0000000500007c02 */ /* 0x000fce0008000f00 */
.L_x_170:
[----:B-1----:R1:W2:Y:S02]  /*8070*/  SYNCS.PHASECHK.TRANS64.TRYWAIT P0, [R0+URZ], R3 ;  /* 0x00000003000075a7 */ /* 0x0022a400080011ff */
[----:B--2---:R-:W-:Y:S05]  /*8080*/  @!P0 NANOSLEEP.SYNCS 0x989680 ;  /* 0x009896800000895d */ /* 0x004fea0003900000 */
[----:B------:R-:W2:Y:S02]  /*8090*/  @!P0 SYNCS.PHASECHK.TRANS64 P0, [R0+URZ], R3 ;  /* 0x00000003000085a7 */ /* 0x000ea400080010ff */
[----:B--2---:R-:W-:Y:S05]  /*80a0*/  @!P0 BRA `(.L_x_170) ;  /* 0xfffffffc00f08947 */ /* 0x004fea000383ffff */
[----:B------:R-:W-:Y:S05]  /*80b0*/  BRA `(.L_x_171) ;  /* 0xffffffb000bc7947 */ /* 0x000fea000383ffff */
.L_x_59:
[----:B------:R-:W-:-:S07]  /*80c0*/  MOV R0, UR5 ;  /* 0x0000000500007c02 */ /* 0x000fce0008000f00 */
.L_x_172:
[----:B-1----:R1:W2:Y:S02]  /*80d0*/  SYNCS.PHASECHK.TRANS64.TRYWAIT P0, [R0+URZ], R3 ;  /* 0x00000003000075a7 */ /* 0x0022a400080011ff */
[----:B--2---:R-:W-:Y:S05]  /*80e0*/  @!P0 NANOSLEEP.SYNCS 0x989680 ;  /* 0x009896800000895d */ /* 0x004fea0003900000 */
[----:B------:R-:W2:Y:S02]  /*80f0*/  @!P0 SYNCS.PHASECHK.TRANS64 P0, [R0+URZ], R3 ;  /* 0x00000003000085a7 */ /* 0x000ea400080010ff */
[----:B--2---:R-:W-:Y:S05]  /*8100*/  @!P0 BRA `(.L_x_172) ;  /* 0xfffffffc00f08947 */ /* 0x004fea000383ffff */
[----:B------:R-:W-:Y:S05]  /*8110*/  BRA `(.L_x_173) ;  /* 0xffffffb000c87947 */ /* 0x000fea000383ffff */
.L_x_60:
[----:B------:R-:W-:-:S07]  /*8120*/  MOV R0, UR5 ;  /* 0x0000000500007c02 */ /* 0x000fce0008000f00 */
.L_x_174:
[----:B-1----:R1:W2:Y:S02]  /*8130*/  SYNCS.PHASECHK.TRANS64.TRYWAIT P0, [R0+URZ], R3 ;  /* 0x00000003000075a7 */ /* 0x0022a400080011ff */
[----:B--2---:R-:W-:Y:S05]  /*8140*/  @!P0 NANOSLEEP.SYNCS 0x989680 ;  /* 0x009896800000895d */ /* 0x004fea0003900000 */
[----:B------:R-:W2:Y:S02]  /*8150*/  @!P0 SYNCS.PHASECHK.TRANS64 P0, [R0+URZ], R3 ;  /* 0x00000003000085a7 */ /* 0x000ea400080010ff */
[----:B--2---:R-:W-:Y:S05]  /*8160*/  @!P0 BRA `(.L_x_174) ;  /* 0xfffffffc00f08947 */ /* 0x004fea000383ffff */
[----:B------:R-:W-:Y:S05]  /*8170*/  BRA `(.L_x_175) ;  /* 0xffffffb000d47947 */ /* 0x000fea000383ffff */
.L_x_61:
[----:B------:R-:W-:-:S07]  /*8180*/  MOV R0, UR5 ;  /* 0x0000000500007c02 */ /* 0x000fce0008000f00 */
.L_x_176:
[----:B-1----:R1:W2:Y:S02]  /*8190*/  SYNCS.PHASECHK.TRANS64.TRYWAIT P0, [R0+URZ], R3 ;  /* 0x00000003000075a7 */ /* 0x0022a400080011ff */
[----:B--2---:R-:W-:Y:S05]  /*81a0*/  @!P0 NANOSLEEP.SYNCS 0x989680 ;  /* 0x009896800000895d */ /* 0x004fea0003900000 */
[----:B------:R-:W2:Y:S02]  /*81b0*/  @!P0 SYNCS.PHASECHK.TRANS64 P0, [R0+URZ], R3 ;  /* 0x00000003000085a7 */ /* 0x000ea400080010ff */
[----:B--2---:R-:W-:Y:S05]  /*81c0*/  @!P0 BRA `(.L_x_176) ;  /* 0xfffffffc00f08947 */ /* 0x004fea000383ffff */
[----:B------:R-:W-:Y:S05]  /*81d0*/  BRA `(.L_x_177) ;  /* 0xffffffb000e07947 */ /* 0x000fea000383ffff */
.L_x_62:
[----:B------:R-:W-:-:S07]  /*81e0*/  MOV R0, UR5 ;  /* 0x0000000500007c02 */ /* 0x000fce0008000f00 */
.L_x_178:
[----:B-1----:R1:W2:Y:S02]  /*81f0*/  SYNCS.PHASECHK.TRANS64.TRYWAIT P0, [R0+URZ], R3 ;  /* 0x00000003000075a7 */ /* 0x0022a400080011ff */
[----:B--2---:R-:W-:Y:S05]  /*8200*/  @!P0 NANOSLEEP.SYNCS 0x989680 ;  /* 0x009896800000895d */ /* 0x004fea0003900000 */
[----:B------:R-:W2:Y:S02]  /*8210*/  @!P0 SYNCS.PHASECHK.TRANS64 P0, [R0+URZ], R3 ;  /* 0x00000003000085a7 */ /* 0x000ea400080010ff */
[----:B--2---:R-:W-:Y:S05]  /*8220*/  @!P0 BRA `(.L_x_178) ;  /* 0xfffffffc00f08947 */ /* 0x004fea000383ffff */
[----:B------:R-:W-:Y:S05]  /*8230*/  BRA `(.L_x_179) ;  /* 0xffffffb000ec7947 */ /* 0x000fea000383ffff */
.L_x_63:
[----:B------:R-:W-:-:S07]  /*8240*/  MOV R0, UR5 ;  /* 0x0000000500007c02 */ /* 0x000fce0008000f00 */
.L_x_180:
[----:B-1----:R1:W2:Y:S02]  /*8250*/  SYNCS.PHASECHK.TRANS64.TRYWAIT P0, [R0+URZ], R3 ;  /* 0x00000003000075a7 */ /* 0x0022a400080011ff */
[----:B--2---:R-:W-:Y:S05]  /*8260*/  @!P0 NANOSLEEP.SYNCS 0x989680 ;  /* 0x009896800000895d */ /* 0x004fea0003900000 */
[----:B------:R-:W2:Y:S02]  /*8270*/  @!P0 SYNCS.PHASECHK.TRANS64 P0, [R0+URZ], R3 ;  /* 0x00000003000085a7 */ /* 0x000ea400080010ff */
[----:B--2---:R-:W-:Y:S05]  /*8280*/  @!P0 BRA `(.L_x_180) ;  /* 0xfffffffc00f08947 */ /* 0x004fea000383ffff */
[----:B------:R-:W-:Y:S05]  /*8290*/  BRA `(.L_x_181) ;  /* 0xffffffb000f87947 */ /* 0x000fea000383ffff */
.L_x_64:
[----:B------:R-:W-:-:S07]  /*82a0*/  MOV R0, UR5 ;  /* 0x0000000500007c02 */ /* 0x000fce0008000f00 */
.L_x_182:
[----:B-1----:R1:W2:Y:S02]  /*82b0*/  SYNCS.PHASECHK.TRANS64.TRYWAIT P0, [R0+URZ], R3 ;  /* 0x00000003000075a7 */ /* 0x0022a400080011ff */
[----:B--2---:R-:W-:Y:S05]  /*82c0*/  @!P0 NANOSLEEP.SYNCS 0x989680 ;  /* 0x009896800000895d */ /* 0x004fea0003900000 */
[----:B------:R-:W2:Y:S02]  /*82d0*/  @!P0 SYNCS.PHASECHK.TRANS64 P0, [R0+URZ], R3 ;  /* 0x00000003000085a7 */ /* 0x000ea400080010ff */
[----:B--2---:R-:W-:Y:S05]  /*82e0*/  @!P0 BRA `(.L_x_182) ;  /* 0xfffffffc00f08947 */ /* 0x004fea000383ffff */
[----:B------:R-:W-:Y:S05]  /*82f0*/  BRA `(.L_x_183) ;  /* 0xffffffb400047947 */ /* 0x000fea000383ffff */
.L_x_65:
[----:B------:R-:W-:-:S07]  /*8300*/  MOV R0, UR5 ;  /* 0x0000000500007c02 */ /* 0x000fce0008000f00 */
.L_x_184:
[----:B-1----:R1:W2:Y:S02]  /*8310*/  SYNCS.PHASECHK.TRANS64.TRYWAIT P0, [R0+URZ], R3 ;  /* 0x00000003000075a7 */ /* 0x0022a400080011ff */
[----:B--2---:R-:W-:Y:S05]  /*8320*/  @!P0 NANOSLEEP.SYNCS 0x989680 ;  /* 0x009896800000895d */ /* 0x004fea0003900000 */
[----:B------:R-:W2:Y:S02]  /*8330*/  @!P0 SYNCS.PHASECHK.TRANS64 P0, [R0+URZ], R3 ;  /* 0x00000003000085a7 */ /* 0x000ea400080010ff */
[----:B--2---:R-:W-:Y:S05]  /*8340*/  @!P0 BRA `(.L_x_184) ;  /* 0xfffffffc00f08947 */ /* 0x004fea000383ffff */
[----:B------:R-:W-:Y:S05]  /*8350*/  BRA `(.L_x_185) ;  /* 0xffffffb400107947 */ /* 0x000fea000383ffff */
.L_x_66:
[----:B------:R-:W-:-:S07]  /*8360*/  MOV R0, UR5 ;  /* 0x0000000500007c02 */ /* 0x000fce0008000f00 */
.L_x_186:
[----:B-1----:R1:W2:Y:S02]  /*8370*/  SYNCS.PHASECHK.TRANS64.TRYWAIT P0, [R0+URZ], R3 ;  /* 0x00000003000075a7 */ /* 0x0022a400080011ff */
[----:B--2---:R-:W-:Y:S05]  /*8380*/  @!P0 NANOSLEEP.SYNCS 0x989680 ;  /* 0x009896800000895d */ /* 0x004fea0003900000 */
[----:B------:R-:W2:Y:S02]  /*8390*/  @!P0 SYNCS.PHASECHK.TRANS64 P0, [R0+URZ], R3 ;  /* 0x00000003000085a7 */ /* 0x000ea400080010ff */
[----:B--2---:R-:W-:Y:S05]  /*83a0*/  @!P0 BRA `(.L_x_186) ;  /* 0xfffffffc00f08947 */ /* 0x004fea000383ffff */
[----:B------:R-:W-:Y:S05]  /*83b0*/  BRA `(.L_x_187) ;  /* 0xffffffb4001c7947 */ /* 0x000fea000383ffff */
.L_x_67:
[----:B------:R-:W-:-:S07]  /*83c0*/  MOV R0, UR5 ;  /* 0x0000000500007c02 */ /* 0x000fce0008000f00 */
.L_x_188:
[----:B-1----:R1:W2:Y:S02]  /*83d0*/  SYNCS.PHASECHK.TRANS64.TRYWAIT P0, [R0+URZ], R3 ;  /* 0x00000003000075a7 */ /* 0x0022a400080011ff */
[----:B--2---:R-:W-:Y:S05]  /*83e0*/  @!P0 NANOSLEEP.SYNCS 0x989680 ;  /* 0x009896800000895d */ /* 0x004fea0003900000 */
[----:B------:R-:W2:Y:S02]  /*83f0*/  @!P0 SYNCS.PHASECHK.TRANS64 P0, [R0+URZ], R3 ;  /* 0x00000003000085a7 */ /* 0x000ea400080010ff */
[----:B--2---:R-:W-:Y:S05]  /*8400*/  @!P0 BRA `(.L_x_188) ;  /* 0xfffffffc00f08947 */ /* 0x004fea000383ffff */
[----:B------:R-:W-:Y:S05]  /*8410*/  BRA `(.L_x_189) ;  /* 0xffffffb400287947 */ /* 0x000fea000383ffff */
.L_x_68:
[----:B------:R-:W-:-:S07]  /*8420*/  MOV R0, UR5 ;  /* 0x0000000500007c02 */ /* 0x000fce0008000f00 */
.L_x_190:
[----:B-1----:R1:W2:Y:S02]  /*8430*/  SYNCS.PHASECHK.TRANS64.TRYWAIT P0, [R0+URZ], R3 ;  /* 0x00000003000075a7 */ /* 0x0022a400080011ff */
[----:B--2---:R-:W-:Y:S05]  /*8440*/  @!P0 NANOSLEEP.SYNCS 0x989680 ;  /* 0x009896800000895d */ /* 0x004fea0003900000 */
[----:B------:R-:W2:Y:S02]  /*8450*/  @!P0 SYNCS.PHASECHK.TRANS64 P0, [R0+URZ], R3 ;  /* 0x00000003000085a7 */ /* 0x000ea400080010ff */
[----:B--2---:R-:W-:Y:S05]  /*8460*/  @!P0 BRA `(.L_x_190) ;  /* 0xfffffffc00f08947 */ /* 0x004fea000383ffff */
[----:B------:R-:W-:Y:S05]  /*8470*/  BRA `(.L_x_191) ;  /* 0xffffffb400347947 */ /* 0x000fea000383ffff */
.L_x_69:
[----:B------:R-:W-:-:S07]  /*8480*/  MOV R0, UR5 ;  /* 0x0000000500007c02 */ /* 0x000fce0008000f00 */
.L_x_192:
[----:B-1----:R1:W2:Y:S02]  /*8490*/  SYNCS.PHASECHK.TRANS64.TRYWAIT P0, [R0+URZ], R3 ;  /* 0x00000003000075a7 */ /* 0x0022a400080011ff */
[----:B--2---:R-:W-:Y:S05]  /*84a0*/  @!P0 NANOSLEEP.SYNCS 0x989680 ;  /* 0x009896800000895d */ /* 0x004fea0003900000 */
[----:B------:R-:W2:Y:S02]  /*84b0*/  @!P0 SYNCS.PHASECHK.TRANS64 P0, [R0+URZ], R3 ;  /* 0x00000003000085a7 */ /* 0x000ea400080010ff */
[----:B--2---:R-:W-:Y:S05]  /*84c0*/  @!P0 BRA `(.L_x_192) ;  /* 0xfffffffc00f08947 */ /* 0x004fea000383ffff */
[----:B------:R-:W-:Y:S05]  /*84d0*/  BRA `(.L_x_193) ;  /* 0xffffffb400407947 */ /* 0x000fea000383ffff */
.L_x_70:
[----:B------:R-:W-:-:S07]  /*84e0*/  MOV R0, UR5 ;  /* 0x0000000500007c02 */ /* 0x000fce0008000f00 */
.L_x_194:
[----:B-1----:R1:W2:Y:S02]  /*84f0*/  SYNCS.PHASECHK.TRANS64.TRYWAIT P0, [R0+URZ], R3 ;  /* 0x00000003000075a7 */ /* 0x0022a400080011ff */
[----:B--2---:R-:W-:Y:S05]  /*8500*/  @!P0 NANOSLEEP.SYNCS 0x989680 ;  /* 0x009896800000895d */ /* 0x004fea0003900000 */
[----:B------:R-:W2:Y:S02]  /*8510*/  @!P0 SYNCS.PHASECHK.TRANS64 P0, [R0+URZ], R3 ;  /* 0x00000003000085a7 */ /* 0x000ea400080010ff */
[----:B--2---:R-:W-:Y:S05]  /*8520*/  @!P0 BRA `(.L_x_194) ;  /* 0xfffffffc00f08947 */ /* 0x004fea000383ffff */
[----:B------:R-:W-:Y:S05]  /*8530*/  BRA `(.L_x_195) ;  /* 0xffffffb4004c7947 */ /* 0x000fea000383ffff */
.L_x_71:
[----:B------:R-:W-:-:S07]  /*8540*/  MOV R0, UR5 ;  /* 0x0000000500007c02 */ /* 0x000fce0008000f00 */
.L_x_196:
[----:B-1----:R1:W2:Y:S02]  /*8550*/  SYNCS.PHASECHK.TRANS64.TRYWAIT P0, [R0+URZ], R3 ;  /* 0x00000003000075a7 */ /* 0x0022a400080011ff */
[----:B--2---:R-:W-:Y:S05]  /*8560*/  @!P0 NANOSLEEP.SYNCS 0x989680 ;  /* 0x009896800000895d */ /* 0x004fea0003900000 */
[----:B------:R-:W2:Y:S02]  /*8570*/  @!P0 SYNCS.PHASECHK.TRANS64 P0, [R0+URZ], R3 ;  /* 0x00000003000085a7 */ /* 0x000ea400080010ff */
[----:B--2---:R-:W-:Y:S05]  /*8580*/  @!P0 BRA `(.L_x_196) ;  /* 0xfffffffc00f08947 */ /* 0x004fea000383ffff */
[----:B------:R-:W-:Y:S05]  /*8590*/  BRA `(.L_x_197) ;  /* 0xffffffb400587947 */ /* 0x000fea000383ffff */
.L_x_72:
[----:B------:R-:W-:-:S07]  /*85a0*/  MOV R0, UR5 ;  /* 0x0000000500007c02 */ /* 0x000fce0008000f00 */
.L_x_198:
[----:B-1----:R1:W2:Y:S02]  /*85b0*/  SYNCS.PHASECHK.TRANS64.TRYWAIT P0, [R0+URZ], R3 ;  /* 0x00000003000075a7 */ /* 0x0022a400080011ff */
[----:B--2---:R-:W-:Y:S05]  /*85c0*/  @!P0 NANOSLEEP.SYNCS 0x989680 ;  /* 0x009896800000895d */ /* 0x004fea0003900000 */
[----:B------:R-:W2:Y:S02]  /*85d0*/  @!P0 SYNCS.PHASECHK.TRANS64 P0, [R0+URZ], R3 ;  /* 0x00000003000085a7 */ /* 0x000ea400080010ff */
[----:B--2---:R-:W-:Y:S05]  /*85e0*/  @!P0 BRA `(.L_x_198) ;  /* 0xfffffffc00f08947 */ /* 0x004fea000383ffff */
[----:B------:R-:W-:Y:S05]  /*85f0*/  BRA `(.L_x_199) ;  /* 0xffffffb400647947 */ /* 0x000fea000383ffff */
.L_x_73:
[----:B------:R-:W-:-:S07]  /*8600*/  MOV R0, UR5 ;  /* 0x0000000500007c02 */ /* 0x000fce0008000f00 */
.L_x_200:
[----:B-1----:R1:W2:Y:S02]  /*8610*/  SYNCS.PHASECHK.TRANS64.TRYWAIT P0, [R0+URZ], R3 ;  /* 0x00000003000075a7 */ /* 0x0022a400080011ff */
[----:B--2---:R-:W-:Y:S05]  /*8620*/  @!P0 NANOSLEEP.SYNCS 0x989680 ;  /* 0x009896800000895d */ /* 0x004fea0003900000 */
[----:B------:R-:W2:Y:S02]  /*8630*/  @!P0 SYNCS.PHASECHK.TRANS64 P0, [R0+URZ], R3 ;  /* 0x00000003000085a7 */ /* 0x000ea400080010ff */
[----:B--2---:R-:W-:Y:S05]  /*8640*/  @!P0 BRA `(.L_x_200) ;  /* 0xfffffffc00f08947 */ /* 0x004fea000383ffff */
[----:B------:R-:W-:Y:S05]  /*8650*/  BRA `(.L_x_201) ;  /* 0xffffffb400707947 */ /* 0x000fea000383ffff */
.L_x_74:
[----:B------:R-:W-:-:S07]  /*8660*/  MOV R0, UR5 ;  /* 0x0000000500007c02 */ /* 0x000fce0008000f00 */
.L_x_202:
[----:B-1----:R1:W2:Y:S02]  /*8670*/  SYNCS.PHASECHK.TRANS64.TRYWAIT P0, [R0+URZ], R3 ;  /* 0x00000003000075a7 */ /* 0x0022a400080011ff */
[----:B--2---:R-:W-:Y:S05]  /*8680*/  @!P0 NANOSLEEP.SYNCS 0x989680 ;  /* 0x009896800000895d */ /* 0x004fea0003900000 */
[----:B------:R-:W2:Y:S02]  /*8690*/  @!P0 SYNCS.PHASECHK.TRANS64 P0, [R0+URZ], R3 ;  /* 0x00000003000085a7 */ /* 0x000ea400080010ff */
[----:B--2---:R-:W-:Y:S05]  /*86a0*/  @!P0 BRA `(.L_x_202) ;  /* 0xfffffffc00f08947 */ /* 0x004fea000383ffff */
[----:B------:R-:W-:Y:S05]  /*86b0*/  BRA `(.L_x_203) ;  /* 0xffffffb4007c7947 */ /* 0x000fea000383ffff */
.L_x_75:
[----:B------:R-:W-:-:S07]  /*86c0*/  MOV R0, UR5 ;  /* 0x0000000500007c02 */ /* 0x000fce0008000f00 */
.L_x_204:
[----:B-1----:R1:W2:Y:S02]  /*86d0*/  SYNCS.PHASECHK.TRANS64.TRYWAIT P0, [R0+URZ], R3 ;  /* 0x00000003000075a7 */ /* 0x0022a400080011ff */
[----:B--2---:R-:W-:Y:S05]  /*86e0*/  @!P0 NANOSLEEP.SYNCS 0x989680 ;  /* 0x009896800000895d */ /* 0x004fea0003900000 */
[----:B------:R-:W2:Y:S02]  /*86f0*/  @!P0 SYNCS.PHASECHK.TRANS64 P0, [R0+URZ], R3 ;  /* 0x00000003000085a7 */ /* 0x000ea400080010ff */
[----:B--2---:R-:W-:Y:S05]  /*8700*/  @!P0 BRA `(.L_x_204) ;  /* 0xfffffffc00f08947 */ /* 0x004fea000383ffff */
[----:B------:R-:W-:Y:S05]  /*8710*/  BRA `(.L_x_205) ;  /* 0xffffffb400887947 */ /* 0x000fea000383ffff */
.L_x_76:
[----:B------:R-:W-:-:S07]  /*8720*/  MOV R0, UR5 ;  /* 0x0000000500007c02 */ /* 0x000fce0008000f00 */
.L_x_206:
[----:B-1----:R1:W2:Y:S02]  /*8730*/  SYNCS.PHASECHK.TRANS64.TRYWAIT P0, [R0+URZ], R3 ;  /* 0x00000003000075a7 */ /* 0x0022a400080011ff */
[----:B--2---:R-:W-:Y:S05]  /*8740*/  @!P0 NANOSLEEP.SYNCS 0x989680 ;  /* 0x009896800000895d */ /* 0x004fea0003900000 */
[----:B------:R-:W2:Y:S02]  /*8750*/  @!P0 SYNCS.PHASECHK.TRANS64 P0, [R0+URZ], R3 ;  /* 0x00000003000085a7 */ /* 0x000ea400080010ff */
[----:B--2---:R-:W-:Y:S05]  /*8760*/  @!P0 BRA `(.L_x_206) ;  /* 0xfffffffc00f08947 */ /* 0x004fea000383ffff */
[----:B------:R-:W-:Y:S05]  /*8770*/  BRA `(.L_x_207) ;  /* 0xffffffb400947947 */ /* 0x000fea000383ffff */
.L_x_77:
[----:B------:R-:W-:-:S07]  /*8780*/  MOV R0, UR5 ;  /* 0x0000000500007c02 */ /* 0x000fce0008000f00 */
.L_x_208:
[----:B-1----:R1:W2:Y:S02]  /*8790*/  SYNCS.PHASECHK.TRANS64.TRYWAIT P0, [R0+URZ], R3 ;  /* 0x00000003000075a7 */ /* 0x0022a400080011ff */
[----:B--2---:R-:W-:Y:S05]  /*87a0*/  @!P0 NANOSLEEP.SYNCS 0x989680 ;  /* 0x009896800000895d */ /* 0x004fea0003900000 */
[----:B------:R-:W2:Y:S02]  /*87b0*/  @!P0 SYNCS.PHASECHK.TRANS64 P0, [R0+URZ], R3 ;  /* 0x00000003000085a7 */ /* 0x000ea400080010ff */
[----:B--2---:R-:W-:Y:S05]  /*87c0*/  @!P0 BRA `(.L_x_208) ;  /* 0xfffffffc00f08947 */ /* 0x004fea000383ffff */
[----:B------:R-:W-:Y:S05]  /*87d0*/  BRA `(.L_x_209) ;  /* 0xffffffb400a07947 */ /* 0x000fea000383ffff */
.L_x_78:
[----:B------:R-:W-:-:S07]  /*87e0*/  MOV R0, UR5 ;  /* 0x0000000500007c02 */ /* 0x000fce0008000f00 */
.L_x_210:
[----:B-1----:R1:W2:Y:S02]  /*87f0*/  SYNCS.PHASECHK.TRANS64.TRYWAIT P0, [R0+URZ], R3 ;  /* 0x00000003000075a7 */ /* 0x0022a400080011ff */
[----:B--2---:R-:W-:Y:S05]  /*8800*/  @!P0 NANOSLEEP.SYNCS 0x989680 ;  /* 0x009896800000895d */ /* 0x004fea0003900000 */
[----:B------:R-:W2:Y:S02]  /*8810*/  @!P0 SYNCS.PHASECHK.TRANS64 P0, [R0+URZ], R3 ;  /* 0x00000003000085a7 */ /* 0x000ea400080010ff */
[----:B--2---:R-:W-:Y:S05]  /*8820*/  @!P0 BRA `(.L_x_210) ;  /* 0xfffffffc00f08947 */ /* 0x004fea000383ffff */
[----:B------:R-:W-:Y:S05]  /*8830*/  BRA `(.L_x_211) ;  /* 0xffffffb400ac7947 */ /* 0x000fea000383ffff */
.L_x_79:
[----:B------:R-:W-:-:S07]  /*8840*/  MOV R0, UR5 ;  /* 0x0000000500007c02 */ /* 0x000fce0008000f00 */
.L_x_212:
[----:B-1----:R1:W2:Y:S02]  /*8850*/  SYNCS.PHASECHK.TRANS64.TRYWAIT P0, [R0+URZ], R3 ;  /* 0x00000003000075a7 */ /* 0x0022a400080011ff */
[----:B--2---:R-:W-:Y:S05]  /*8860*/  @!P0 NANOSLEEP.SYNCS 0x989680 ;  /* 0x009896800000895d */ /* 0x004fea0003900000 */
[----:B------:R-:W2:Y:S02]  /*8870*/  @!P0 SYNCS.PHASECHK.TRANS64 P0, [R0+URZ], R3 ;  /* 0x00000003000085a7 */ /* 0x000ea400080010ff */
[----:B--2---:R-:W-:Y:S05]  /*8880*/  @!P0 BRA `(.L_x_212) ;  /* 0xfffffffc00f08947 */ /* 0x004fea000383ffff */
[----:B------:R-:W-:Y:S05]  /*8890*/  BRA `(.L_x_213) ;  /* 0xffffffb400b87947 */ /* 0x000fea000383ffff */
.L_x_80:
[----:B------:R-:W-:-:S07]  /*88a0*/  MOV R0, UR5 ;  /* 0x0000000500007c02 */ /* 0x000fce0008000f00 */
.L_x_214:
[----:B-1----:R1:W2:Y:S02]  /*88b0*/  SYNCS.PHASECHK.TRANS64.TRYWAIT P0, [R0+URZ], R3 ;  /* 0x00000003000075a7 */ /* 0x0022a400080011ff */
[----:B--2---:R-:W-:Y:S05]  /*88c0*/  @!P0 NANOSLEEP.SYNCS 0x989680 ;  /* 0x009896800000895d */ /* 0x004fea0003900000 */
[----:B------:R-:W2:Y:S02]  /*88d0*/  @!P0 SYNCS.PHASECHK.TRANS64 P0, [R0+URZ], R3 ;  /* 0x00000003000085a7 */ /* 0x000ea400080010ff */
[----:B--2---:R-:W-:Y:S05]  /*88e0*/  @!P0 BRA `(.L_x_214) ;  /* 0xfffffffc00f08947 */ /* 0x004fea000383ffff */
[----:B------:R-:W-:Y:S05]  /*88f0*/  BRA `(.L_x_215) ;  /* 0xffffffb400c47947 */ /* 0x000fea000383ffff */
.L_x_81:
[----:B------:R-:W-:-:S07]  /*8900*/  MOV R0, UR5 ;  /* 0x0000000500007c02 */ /* 0x000fce0008000f00 */
.L_x_216:
[----:B-1----:R1:W2:Y:S02]  /*8910*/  SYNCS.PHASECHK.TRANS64.TRYWAIT P0, [R0+URZ], R3 ;  /* 0x00000003000075a7 */ /* 0x0022a400080011ff */
[----:B--2---:R-:W-:Y:S05]  /*8920*/  @!P0 NANOSLEEP.SYNCS 0x989680 ;  /* 0x009896800000895d */ /* 0x004fea0003900000 */
[----:B------:R-:W2:Y:S02]  /*8930*/  @!P0 SYNCS.PHASECHK.TRANS64 P0, [R0+URZ], R3 ;  /* 0x00000003000085a7 */ /* 0x000ea400080010ff */
[----:B--2---:R-:W-:Y:S05]  /*8940*/  @!P0 BRA `(.L_x_216) ;  /* 0xfffffffc00f08947 */ /* 0x004fea000383ffff */
[----:B------:R-:W-:Y:S05]  /*8950*/  BRA `(.L_x_217) ;  /* 0xffffffb400d07947 */ /* 0x000fea000383ffff */
.L_x_82:
[----:B------:R-:W-:-:S07]  /*8960*/  MOV R0, UR5 ;  /* 0x0000000500007c02 */ /* 0x000fce0008000f00 */
.L_x_218:
[----:B-1----:R1:W2:Y:S02]  /*8970*/  SYNCS.PHASECHK.TRANS64.TRYWAIT P0, [R0+URZ], R3 ;  /* 0x00000003000075a7 */ /* 0x0022a400080011ff */
[----:B--2---:R-:W-:Y:S05]  /*8980*/  @!P0 NANOSLEEP.SYNCS 0x989680 ;  /* 0x009896800000895d */ /* 0x004fea0003900000 */
[----:B------:R-:W2:Y:S02]  /*8990*/  @!P0 SYNCS.PHASECHK.TRANS64 P0, [R0+URZ], R3 ;  /* 0x00000003000085a7 */ /* 0x000ea400080010ff */
[----:B--2---:R-:W-:Y:S05]  /*89a0*/  @!P0 BRA `(.L_x_218) ;  /* 0xfffffffc00f08947 */ /* 0x004fea000383ffff */
[----:B------:R-:W-:Y:S05]  /*89b0*/  BRA `(.L_x_219) ;  /* 0xffffffb400dc7947 */ /* 0x000fea000383ffff */
.L_x_83:
[----:B------:R-:W-:-:S07]  /*89c0*/  MOV R0, UR5 ;  /* 0x0000000500007c02 */ /* 0x000fce0008000f00 */
.L_x_220:
[----:B-1----:R1:W2:Y:S02]  /*89d0*/  SYNCS.PHASECHK.TRANS64.TRYWAIT P0, [R0+URZ], R3 ;  /* 0x00000003000075a7 */ /* 0x0022a400080011ff */
[----:B--2---:R-:W-:Y:S05]  /*89e0*/  @!P0 NANOSLEEP.SYNCS 0x989680 ;  /* 0x009896800000895d */ /* 0x004fea0003900000 */
[----:B------:R-:W2:Y:S02]  /*89f0*/  @!P0 SYNCS.PHASECHK.TRANS64 P0, [R0+URZ], R3 ;  /* 0x00000003000085a7 */ /* 0x000ea400080010ff */
[----:B--2---:R-:W-:Y:S05]  /*8a00*/  @!P0 BRA `(.L_x_220) ;  /* 0xfffffffc00f08947 */ /* 0x004fea000383ffff */
[----:B------:R-:W-:Y:S05]  /*8a10*/  BRA `(.L_x_221) ;  /* 0xffffffb400e87947 */ /* 0x000fea000383ffff */
.L_x_84:
[----:B------:R-:W-:-:S07]  /*8a20*/  MOV R0, UR5 ;  /* 0x0000000500007c02 */ /* 0x000fce0008000f00 */
.L_x_222:
[----:B-1----:R1:W2:Y:S02]  /*8a30*/  SYNCS.PHASECHK.TRANS64.TRYWAIT P0, [R0+URZ], R3 ;  /* 0x00000003000075a7 */ /* 0x0022a400080011ff */
[----:B--2---:R-:W-:Y:S05]  /*8a40*/  @!P0 NANOSLEEP.SYNCS 0x989680 ;  /* 0x009896800000895d */ /* 0x004fea0003900000 */
[----:B------:R-:W2:Y:S02]  /*8a50*/  @!P0 SYNCS.PHASECHK.TRANS64 P0, [R0+URZ], R3 ;  /* 0x00000003000085a7 */ /* 0x000ea400080010ff */
[----:B--2---:R-:W-:Y:S05]  /*8a60*/  @!P0 BRA `(.L_x_222) ;  /* 0xfffffffc00f08947 */ /* 0x004fea000383ffff */
[----:B------:R-:W-:Y:S05]  /*8a70*/  BRA `(.L_x_223) ;  /* 0xffffffb400f47947 */ /* 0x000fea000383ffff */
.L_x_85:
[----:B------:R-:W-:-:S07]  /*8a80*/  MOV R0, UR5 ;  /* 0x0000000500007c02 */ /* 0x000fce0008000f00 */
.L_x_224:
[----:B-1----:R1:W2:Y:S02]  /*8a90*/  SYNCS.PHASECHK.TRANS64.TRYWAIT P0, [R0+URZ], R3 ;  /* 0x00000003000075a7 */ /* 0x0022a400080011ff */
[----:B--2---:R-:W-:Y:S05]  /*8aa0*/  @!P0 NANOSLEEP.SYNCS 0x989680 ;  /* 0x009896800000895d */ /* 0x004fea0003900000 */
[----:B------:R-:W2:Y:S02]  /*8ab0*/  @!P0 SYNCS.PHASECHK.TRANS64 P0, [R0+URZ], R3 ;  /* 0x00000003000085a7 */ /* 0x000ea400080010ff */
[----:B--2---:R-:W-:Y:S05]  /*8ac0*/  @!P0 BRA `(.L_x_224) ;  /* 0xfffffffc00f08947 */ /* 0x004fea000383ffff */
[----:B------:R-:W-:Y:S05]  /*8ad0*/  BRA `(.L_x_225) ;  /* 0xffffffb800007947 */ /* 0x000fea000383ffff */
.L_x_86:
[----:B------:R-:W-:-:S07]  /*8ae0*/  MOV R0, UR5 ;  /* 0x0000000500007c02 */ /* 0x000fce0008000f00 */
.L_x_226:
[----:B-1----:R1:W2:Y:S02]  /*8af0*/  SYNCS.PHASECHK.TRANS64.TRYWAIT P0, [R0+URZ], R3 ;  /* 0x00000003000075a7 */ /* 0x0022a400080011ff */
[----:B--2---:R-:W-:Y:S05]  /*8b00*/  @!P0 NANOSLEEP.SYNCS 0x989680 ;  /* 0x009896800000895d */ /* 0x004fea0003900000 */
[----:B------:R-:W2:Y:S02]  /*8b10*/  @!P0 SYNCS.PHASECHK.TRANS64 P0, [R0+URZ], R3 ;  /* 0x00000003000085a7 */ /* 0x000ea400080010ff */
[----:B--2---:R-:W-:Y:S05]  /*8b20*/  @!P0 BRA `(.L_x_226) ;  /* 0xfffffffc00f08947 */ /* 0x004fea000383ffff */
[----:B------:R-:W-:Y:S05]  /*8b30*/  BRA `(.L_x_227) ;  /* 0xffffffb8000c7947 */ /* 0x000fea000383ffff */
.L_x_89:
[----:B--2---:R2:W3:Y:S02]  /*8b40*/  SYNCS.PHASECHK.TRANS64.TRYWAIT P0, [R2+URZ+0x340], R5 ;  /* 0x00034005020075a7 */ /* 0x0044e400080011ff */
[----:B---3--:R-:W-:Y:S05]  /*8b50*/  @!P0 NANOSLEEP.SYNCS 0x989680 ;  /* 0x009896800000895d */ /* 0x008fea0003900000 */
[----:B------:R-:W3:Y:S02]  /*8b60*/  @!P0 SYNCS.PHASECHK.TRANS64 P0, [R2+URZ+0x340], R5 ;  /* 0x00034005020085a7 */ /* 0x000ee400080010ff */
[----:B---3--:R-:W-:Y:S05]  /*8b70*/  @!P0 BRA `(.L_x_89) ;  /* 0xfffffffc00f08947 */ /* 0x008fea000383ffff */
[----:B------:R-:W-:Y:S05]  /*8b80*/  BRA `(.L_x_228) ;  /* 0xffffffb800687947 */ /* 0x000fea000383ffff */
.L_x_90:
[----:B------:R-:W-:-:S07]  /*8b90*/  MOV R2, UR4 ;  /* 0x0000000400027c02 */ /* 0x000fce0008000f00 */
.L_x_229:
[----:B--2---:R2:W3:Y:S02]  /*8ba0*/  SYNCS.PHASECHK.TRANS64.TRYWAIT P0, [R2+URZ+0x2f0], R5 ;  /* 0x0002f005020075a7 */ /* 0x0044e400080011ff */
[----:B---3--:R-:W-:Y:S05]  /*8bb0*/  @!P0 NANOSLEEP.SYNCS 0x989680 ;  /* 0x009896800000895d */ /* 0x008fea0003900000 */
[----:B------:R-:W3:Y:S02]  /*8bc0*/  @!P0 SYNCS.PHASECHK.TRANS64 P0, [R2+URZ+0x2f0], R5 ;  /* 0x0002f005020085a7 */ /* 0x000ee400080010ff */
[----:B---3--:R-:W-:Y:S05]  /*8bd0*/  @!P0 BRA `(.L_x_229) ;  /* 0xfffffffc00f08947 */ /* 0x008fea000383ffff */
[----:B------:R-:W-:Y:S05]  /*8be0*/  BRA `(.L_x_230) ;  /* 0xffffffb800787947 */ /* 0x000fea000383ffff */
.L_x_91:
[----:B--2---:R2:W3:Y:S02]  /*8bf0*/  SYNCS.PHASECHK.TRANS64.TRYWAIT P1, [R2+URZ+0x2e0], R5 ;  /* 0x0002e005020075a7 */ /* 0x0044e400080211ff */
[----:B---3--:R-:W-:Y:S05]  /*8c00*/  @!P1 NANOSLEEP.SYNCS 0x989680 ;  /* 0x009896800000995d */ /* 0x008fea0003900000 */
[----:B------:R-:W3:Y:S02]  /*8c10*/  @!P1 SYNCS.PHASECHK.TRANS64 P1, [R2+URZ+0x2e0], R5 ;  /* 0x0002e005020095a7 */ /* 0x000ee400080210ff */
[----:B---3--:R-:W-:Y:S05]  /*8c20*/  @!P1 BRA `(.L_x_91) ;  /* 0xfffffffc00f09947 */ /* 0x008fea000383ffff */
[----:B------:R-:W-:Y:S05]  /*8c30*/  BRA `(.L_x_231) ;  /* 0xffffffb800a87947 */ /* 0x000fea000383ffff */
.L_x_94:
[----:B------:R-:W-:-:S07]  /*8c40*/  MOV R0, UR4 ;  /* 0x0000000400007c02 */ /* 0x000fce0008000f00 */
.L_x_232:
[----:B--2---:R2:W3:Y:S02]  /*8c50*/  SYNCS.PHASECHK.TRANS64.TRYWAIT P0, [R0+URZ+0x2f0], R3 ;  /* 0x0002f003000075a7 */ /* 0x0044e400080011ff */
[----:B---3--:R-:W-:Y:S05]  /*8c60*/  @!P0 NANOSLEEP.SYNCS 0x989680 ;  /* 0x009896800000895d */ /* 0x008fea0003900000 */
[----:B------:R-:W3:Y:S02]  /*8c70*/  @!P0 SYNCS.PHASECHK.TRANS64 P0, [R0+URZ+0x2f0], R3 ;  /* 0x0002f003000085a7 */ /* 0x000ee400080010ff */
[----:B---3--:R-:W-:Y:S05]  /*8c80*/  @!P0 BRA `(.L_x_232) ;  /* 0xfffffffc00f08947 */ /* 0x008fea000383ffff */
[----:B------:R-:W-:Y:S05]  /*8c90*/  BRA `(.L_x_93) ;  /* 0xffffffb800fc7947 */ /* 0x000fea000383ffff */
.L_x_101:
[----:B-1----:R1:W2:Y:S02]  /*8ca0*/  SYNCS.PHASECHK.TRANS64.TRYWAIT P1, [R0+URZ+0x2e0], R5 ;  /* 0x0002e005000075a7 */ /* 0x0022a400080211ff */
[----:B--2---:R-:W-:Y:S05]  /*8cb0*/  @!P1 NANOSLEEP.SYNCS 0x989680 ;  /* 0x009896800000995d */ /* 0x004fea0003900000 */
[----:B------:R-:W2:Y:S02]  /*8cc0*/  @!P1 SYNCS.PHASECHK.TRANS64 P1, [R0+URZ+0x2e0], R5 ;  /* 0x0002e005000095a7 */ /* 0x000ea400080210ff */
[----:B--2---:R-:W-:Y:S05]  /*8cd0*/  @!P1 BRA `(.L_x_101) ;  /* 0xfffffffc00f09947 */ /* 0x004fea000383ffff */
[----:B------:R-:W-:Y:S05]  /*8ce0*/  BRA `(.L_x_233) ;  /* 0xffffffc000607947 */ /* 0x000fea000383ffff */
.L_x_102:
[----:B------:R-:W-:-:S07]  /*8cf0*/  MOV R3, UR23 ;  /* 0x0000001700037c02 */ /* 0x000fce0008000f00 */
.L_x_234:
[----:B-1----:R1:W2:Y:S02]  /*8d00*/  SYNCS.PHASECHK.TRANS64.TRYWAIT P0, [R3+URZ+0x320], R0 ;  /* 0x00032000030075a7 */ /* 0x0022a400080011ff */
[----:B--2---:R-:W-:Y:S05]  /*8d10*/  @!P0 NANOSLEEP.SYNCS 0x989680 ;  /* 0x009896800000895d */ /* 0x004fea0003900000 */
[----:B------:R-:W2:Y:S02]  /*8d20*/  @!P0 SYNCS.PHASECHK.TRANS64 P0, [R3+URZ+0x320], R0 ;  /* 0x00032000030085a7 */ /* 0x000ea400080010ff */
[----:B--2---:R-:W-:Y:S05]  /*8d30*/  @!P0 BRA `(.L_x_234) ;  /* 0xfffffffc00f08947 */ /* 0x004fea000383ffff */
[----:B------:R-:W-:Y:S05]  /*8d40*/  BRA `(.L_x_235) ;  /* 0xffffffc000b07947 */ /* 0x000fea000383ffff */
.L_x_105:
[----:B------:R-:W-:Y:S07]  /*8d50*/  MOV R0, UR5 ;  /* 0x0000000500007c02 */ /* 0x000fee0008000f00 */
.L_x_236:
[----:B-1----:R1:W2:Y:S02]  /*8d60*/  SYNCS.PHASECHK.TRANS64.TRYWAIT P0, [R0+URZ], R3 ;  /* 0x00000003000075a7 */ /* 0x0022a400080011ff */
[----:B--2---:R-:W-:Y:S05]  /*8d70*/  @!P0 NANOSLEEP.SYNCS 0x989680 ;  /* 0x009896800000895d */ /* 0x004fea0003900000 */
[----:B------:R-:W2:Y:S02]  /*8d80*/  @!P0 SYNCS.PHASECHK.TRANS64 P0, [R0+URZ], R3 ;  /* 0x00000003000085a7 */ /* 0x000ea400080010ff */
[----:B--2---:R-:W-:Y:S05]  /*8d90*/  @!P0 BRA `(.L_x_236) ;  /* 0xfffffffc00f08947 */ /* 0x004fea000383ffff */
[----:B------:R-:W-:Y:S05]  /*8da0*/  BRA `(.L_x_104) ;  /* 0xffffffc000cc7947 */ /* 0x000fea000383ffff */
.L_x_108:
[----:B------:R-:W-:-:S07]  /*8db0*/  MOV R0, UR4 ;  /* 0x0000000400007c02 */ /* 0x000fce0008000f00 */
.L_x_237:
[----:B--2---:R2:W4:Y:S02]  /*8dc0*/  SYNCS.PHASECHK.TRANS64.TRYWAIT P0, [R0+URZ], R3 ;  /* 0x00000003000075a7 */ /* 0x00452400080011ff */
[----:B----4-:R-:W-:Y:S05]  /*8dd0*/  @!P0 NANOSLEEP.SYNCS 0x989680 ;  /* 0x009896800000895d */ /* 0x010fea0003900000 */
[----:B------:R-:W4:Y:S02]  /*8de0*/  @!P0 SYNCS.PHASECHK.TRANS64 P0, [R0+URZ], R3 ;  /* 0x00000003000085a7 */ /* 0x000f2400080010ff */
[----:B----4-:R-:W-:Y:S05]  /*8df0*/  @!P0 BRA `(.L_x_237) ;  /* 0xfffffffc00f08947 */ /* 0x010fea000383ffff */
[----:B------:R-:W-:Y:S05]  /*8e00*/  BRA `(.L_x_238) ;  /* 0xffffffc400807947 */ /* 0x000fea000383ffff */
.L_x_109:
[----:B------:R-:W-:-:S07]  /*8e10*/  MOV R0, UR5 ;  /* 0x0000000500007c02 */ /* 0x000fce0008000f00 */
.L_x_239:
[----:B-1----:R1:W2:Y:S02]  /*8e20*/  SYNCS.PHASECHK.TRANS64.TRYWAIT P0, [R0+URZ], R3 ;  /* 0x00000003000075a7 */ /* 0x0022a400080011ff */
[----:B--2---:R-:W-:Y:S05]  /*8e30*/  @!P0 NANOSLEEP.SYNCS 0x989680 ;  /* 0x009896800000895d */ /* 0x004fea0003900000 */
[----:B------:R-:W2:Y:S02]  /*8e40*/  @!P0 SYNCS.PHASECHK.TRANS64 P0, [R0+URZ], R3 ;  /* 0x00000003000085a7 */ /* 0x000ea400080010ff */
[----:B--2---:R-:W-:Y:S05]  /*8e50*/  @!P0 BRA `(.L_x_239) ;  /* 0xfffffffc00f08947 */ /* 0x004fea000383ffff */
[----:B------:R-:W-:Y:S05]  /*8e60*/  BRA `(.L_x_240) ;  /* 0xffffffc4008c7947 */ /* 0x000fea000383ffff */
.L_x_110:
[----:B------:R-:W-:-:S07]  /*8e70*/  MOV R0, UR5 ;  /* 0x0000000500007c02 */ /* 0x000fce0008000f00 */
.L_x_241:
[----:B-1----:R1:W2:Y:S02]  /*8e80*/  SYNCS.PHASECHK.TRANS64.TRYWAIT P0, [R0+URZ], R3 ;  /* 0x00000003000075a7 */ /* 0x0022a400080011ff */
[----:B--2---:R-:W-:Y:S05]  /*8e90*/  @!P0 NANOSLEEP.SYNCS 0x989680 ;  /* 0x009896800000895d */ /* 0x004fea0003900000 */
[----:B------:R-:W2:Y:S02]  /*8ea0*/  @!P0 SYNCS.PHASECHK.TRANS64 P0, [R0+URZ], R3 ;  /* 0x00000003000085a7 */ /* 0x000ea400080010ff */
[----:B--2---:R-:W-:Y:S05]  /*8eb0*/  @!P0 BRA `(.L_x_241) ;  /* 0xfffffffc00f08947 */ /* 0x004fea000383ffff */
[----:B------:R-:W-:Y:S05]  /*8ec0*/  BRA `(.L_x_242) ;  /* 0xffffffc400987947 */ /* 0x000fea000383ffff */
.L_x_111:
[----:B------:R-:W-:-:S07]  /*8ed0*/  MOV R0, UR4 ;  /* 0x0000000400007c02 */ /* 0x000fce0008000f00 */
.L_x_243:
[----:B-1----:R1:W2:Y:S02]  /*8ee0*/  SYNCS.PHASECHK.TRANS64.TRYWAIT P0, [R0+URZ], R3 ;  /* 0x00000003000075a7 */ /* 0x0022a400080011ff */
[----:B--2---:R-:W-:Y:S05]  /*8ef0*/  @!P0 NANOSLEEP.SYNCS 0x989680 ;  /* 0x009896800000895d */ /* 0x004fea0003900000 */
[----:B------:R-:W2:Y:S02]  /*8f00*/  @!P0 SYNCS.PHASECHK.TRANS64 P0, [R0+URZ], R3 ;  /* 0x00000003000085a7 */ /* 0x000ea400080010ff */
[----:B--2---:R-:W-:Y:S05]  /*8f10*/  @!P0 BRA `(.L_x_243) ;  /* 0xfffffffc00f08947 */ /* 0x004fea000383ffff */
[----:B------:R-:W-:Y:S05]  /*8f20*/  BRA `(.L_x_244) ;  /* 0xffffffc400a47947 */ /* 0x000fea000383ffff */
.L_x_116:
[----:B--2---:R2:W3:Y:S02]  /*8f30*/  SYNCS.PHASECHK.TRANS64.TRYWAIT P0, [R3+URZ+0x2e0], R0 ;  /* 0x0002e000030075a7 */ /* 0x0044e400080011ff */
[----:B---3--:R-:W-:Y:S05]  /*8f40*/  @!P0 NANOSLEEP.SYNCS 0x989680 ;  /* 0x009896800000895d */ /* 0x008fea0003900000 */
[----:B------:R-:W3:Y:S02]  /*8f50*/  @!P0 SYNCS.PHASECHK.TRANS64 P0, [R3+URZ+0x2e0], R0 ;  /* 0x0002e000030085a7 */ /* 0x000ee400080010ff */
[----:B---3--:R-:W-:Y:S05]  /*8f60*/  @!P0 BRA `(.L_x_116) ;  /* 0xfffffffc00f08947 */ /* 0x008fea000383ffff */
[----:B------:R-:W-:Y:S05]  /*8f70*/  BRA `(.L_x_245) ;  /* 0xffffffc800cc7947 */ /* 0x000fea000383ffff */
.L_x_119:
[----:B------:R-:W-:Y:S07]  /*8f80*/  MOV R0, UR17 ;  /* 0x0000001100007c02 */ /* 0x000fee0008000f00 */
.L_x_246:
[----:B--2---:R2:W3:Y:S02]  /*8f90*/  SYNCS.PHASECHK.TRANS64.TRYWAIT P1, [R0+URZ+0x2d8], R3 ;  /* 0x0002d803000075a7 */ /* 0x0044e400080211ff */
[----:B---3--:R-:W-:Y:S05]  /*8fa0*/  @!P1 NANOSLEEP.SYNCS 0x989680 ;  /* 0x009896800000995d */ /* 0x008fea0003900000 */
[----:B------:R-:W3:Y:S02]  /*8fb0*/  @!P1 SYNCS.PHASECHK.TRANS64 P1, [R0+URZ+0x2d8], R3 ;  /* 0x0002d803000095a7 */ /* 0x000ee400080210ff */
[----:B---3--:R-:W-:Y:S05]  /*8fc0*/  @!P1 BRA `(.L_x_246) ;  /* 0xfffffffc00f09947 */ /* 0x008fea000383ffff */
[----:B------:R-:W-:Y:S05]  /*8fd0*/  BRA `(.L_x_118) ;  /* 0xffffffd000407947 */ /* 0x000fea000383ffff */
.L_x_122:
[----:B--2---:R-:W-:Y:S07]  /*8fe0*/  MOV R3, UR17 ;  /* 0x0000001100037c02 */ /* 0x004fee0008000f00 */
.L_x_247:
[----:B--2---:R2:W3:Y:S02]  /*8ff0*/  SYNCS.PHASECHK.TRANS64.TRYWAIT P0, [R3+URZ+0x2c8], R2 ;  /* 0x0002c802030075a7 */ /* 0x0044e400080011ff */
[----:B---3--:R-:W-:Y:S05]  /*9000*/  @!P0 NANOSLEEP.SYNCS 0x989680 ;  /* 0x009896800000895d */ /* 0x008fea0003900000 */
[----:B------:R-:W3:Y:S02]  /*9010*/  @!P0 SYNCS.PHASECHK.TRANS64 P0, [R3+URZ+0x2c8], R2 ;  /* 0x0002c802030085a7 */ /* 0x000ee400080010ff */
[----:B---3--:R-:W-:Y:S05]  /*9020*/  @!P0 BRA `(.L_x_247) ;  /* 0xfffffffc00f08947 */ /* 0x008fea000383ffff */
[----:B------:R-:W-:Y:S05]  /*9030*/  BRA `(.L_x_248) ;  /* 0xffffffd000947947 */ /* 0x000fea000383ffff */
.L_x_125:
[----:B-1----:R1:W2:Y:S02]  /*9040*/  SYNCS.PHASECHK.TRANS64.TRYWAIT P0, [R8+URZ+0x2e0], R3 ;  /* 0x0002e003080075a7 */ /* 0x0022a400080011ff */
[----:B--2---:R-:W-:Y:S05]  /*9050*/  @!P0 NANOSLEEP.SYNCS 0x989680 ;  /* 0x009896800000895d */ /* 0x004fea0003900000 */
[----:B------:R-:W2:Y:S02]  /*9060*/  @!P0 SYNCS.PHASECHK.TRANS64 P0, [R8+URZ+0x2e0], R3 ;  /* 0x0002e003080085a7 */ /* 0x000ea400080010ff */
[----:B--2---:R-:W-:Y:S05]  /*9070*/  @!P0 BRA `(.L_x_125) ;  /* 0xfffffffc00f08947 */ /* 0x004fea000383ffff */
[----:B------:R-:W-:Y:S05]  /*9080*/  BRA `(.L_x_249) ;  /* 0xffffffd400b07947 */ /* 0x000fea000383ffff */
.L_x_131:
[----:B------:R-:W-:Y:S07]  /*9090*/  MOV R0, UR47 ;  /* 0x0000002f00007c02 */ /* 0x000fee0008000f00 */
.L_x_250:
[----:B-1----:R1:W2:Y:S02]  /*90a0*/  SYNCS.PHASECHK.TRANS64.TRYWAIT P2, [R0+URZ+0x2c0], R5 ;  /* 0x0002c005000075a7 */ /* 0x0022a400080411ff */
[----:B--2---:R-:W-:Y:S05]  /*90b0*/  @!P2 NANOSLEEP.SYNCS 0x989680 ;  /* 0x009896800000a95d */ /* 0x004fea0003900000 */
[----:B------:R-:W2:Y:S02]  /*90c0*/  @!P2 SYNCS.PHASECHK.TRANS64 P2, [R0+URZ+0x2c0], R5 ;  /* 0x0002c0050000a5a7 */ /* 0x000ea400080410ff */
[----:B--2---:R-:W-:Y:S05]  /*90d0*/  @!P2 BRA `(.L_x_250) ;  /* 0xfffffffc00f0a947 */ /* 0x004fea000383ffff */
[----:B------:R-:W-:Y:S05]  /*90e0*/  BRA `(.L_x_130) ;  /* 0xffffffe000407947 */ /* 0x000fea000383ffff */
.L_x_133:
[----:B------:R-:W-:Y:S07]  /*90f0*/  MOV R0, UR46 ;  /* 0x0000002e00007c02 */ /* 0x000fee0008000f00 */
.L_x_251:
[----:B------:R1:W1:Y:S02]  /*9100*/  SYNCS.PHASECHK.TRANS64.TRYWAIT P1, [R0+URZ+0x300], R3 ;  /* 0x00030003000075a7 */ /* 0x00026400080211ff */
[----:B-1----:R-:W-:Y:S05]  /*9110*/  @!P1 NANOSLEEP.SYNCS 0x989680 ;  /* 0x009896800000995d */ /* 0x002fea0003900000 */
[----:B------:R-:W1:Y:S02]  /*9120*/  @!P1 SYNCS.PHASECHK.TRANS64 P1, [R0+URZ+0x300], R3 ;  /* 0x00030003000095a7 */ /* 0x000e6400080210ff */
[----:B-1----:R-:W-:Y:S05]  /*9130*/  @!P1 BRA `(.L_x_251) ;  /* 0xfffffffc00f09947 */ /* 0x002fea000383ffff */
[----:B------:R-:W-:Y:S05]  /*9140*/  BRA `(.L_x_132) ;  /* 0xffffffe0009c7947 */ /* 0x000fea000383ffff */
        .weak           $__internal_0_$__cuda_sm10x_tcgen05_guardrail_trap_col_being_dealloced_not_returned_by_alloc
        .type           $__internal_0_$__cuda_sm10x_tcgen05_guardrail_trap_col_being_dealloced_not_returned_by_alloc,@function
        .size           $__internal_0_$__cuda_sm10x_tcgen05_guardrail_trap_col_being_dealloced_not_returned_by_alloc,($__internal_1_$__cuda_sm10x_tcgen05_guardrail_trap_phase_invalid_during_alloc - $__internal_0_$__cuda_sm10x_tcgen05_guardrail_trap_col_being_dealloced_not_returned_by_alloc)
$__internal_0_$__cuda_sm10x_tcgen05_guardrail_trap_col_being_dealloced_not_returned_by_alloc:
[----:B------:R-:W-:Y:S05]  /*9150*/  BPT.TRAP 0x1 ;  /* 0x000000040000795c */ /* 0x000fea0000300000 */
[----:B------:R-:W-:-:S04]  /*9160*/  HFMA2 R3, -RZ, RZ, 0, 0 ;  /* 0x00000000ff037431 */ /* 0x000fc800000001ff */
[----:B------:R-:W-:Y:S05]  /*9170*/  RET.REL.NODEC R2 `(_ZN7cutlass13device_kernelINS_4gemm6kernel13GemmUniversalIN4cute5tupleIJiiiiEEENS1_10collective13CollectiveMmaINS1_35MainloopSm100TmaUmmaWarpSpecializedILi44ELi2ELi4ENS5_IJNS4_1CILi2EEENSA_ILi1EEESC_EEEEENS5_IJNSA_ILi64EEENSA_ILi16EEESF_EEEaNS5_IJlSC_lEEEaSI_NS4_8TiledMMAINS4_8MMA_AtomIJNS4_15SM100_MMA_S8_SSIaaiLi64ELi16ELNS4_4UMMA5MajorE0ELSN_0ELNSM_8SaturateE0EEEEEENS4_6LayoutINS5_IJSC_SC_SC_EEENS5_IJNSA_ILi0EEEST_ST_EEEEENS5_IJNS4_10UnderscoreESW_SW_EEEEENS4_13SM90_TMA_LOADENS4_14ComposedLayoutINS4_7SwizzleILi2ELi4ELi3EEENS4_18smem_ptr_flag_bitsILi8EEENSR_INS5_IJNSA_ILi8EEESF_EEENS5_IJSF_SC_EEEEEEEvNS4_8identityENS4_23SM90_TMA_LOAD_MULTICASTES19_vS1A_EENS_8epilogue10collective18CollectiveEpilogueINS1D_23Sm100TmaWarpSpecializedILi1ELi1ELi8ELb0ELb0EEEJSH_NS5_IJNSR_ISF_SC_EENSR_ISG_SC_EEEEEaSI_aSI_NS1D_6fusion15FusionCallbacksIS1H_NS1L_17LinearCombinationIaiaiLNS_15FloatRoundStyleE2EEESH_S1K_JEEENS4_5SM1004TMEM4LOAD25SM100_TMEM_LOAD_16dp32b8xESZ_NS10_INS11_ILi0ELi4ELi3EEES14_NSR_INS5_IJS15_SG_EEENS5_IJSG_SC_EEEEEEENS4_39AutoVectorizingCopyWithAssumedAlignmentILi128EEENS4_14SM90_TMA_STOREES1Z_S21_S21_EEEvvEEEEvNT_6ParamsE) ;  /* 0xffffff6c02a07950 */ /* 0x000fea0003c3ffff */
        .weak           $__internal_1_$__cuda_sm10x_tcgen05_guardrail_trap_phase_invalid_during_alloc
        .type           $__internal_1_$__cuda_sm10x_tcgen05_guardrail_trap_phase_invalid_during_alloc,@function
        .size           $__internal_1_$__cuda_sm10x_tcgen05_guardrail_trap_phase_invalid_during_alloc,($__internal_2_$__cuda_sm10x_tcgen05_guardrail_trap_unallocated_columns_being_dealloced - $__internal_1_$__cuda_sm10x_tcgen05_guardrail_trap_phase_invalid_during_alloc)
$__internal_1_$__cuda_sm10x_tcgen05_guardrail_trap_phase_invalid_during_alloc:
[----:B------:R-:W-:Y:S05]  /*9180*/  BPT.TRAP 0x1 ;  /* 0x000000040000795c */ /* 0x000fea0000300000 */
[----:B------:R-:W-:-:S04]  /*9190*/  MOV R5, 0x0 ;  /* 0x0000000000057802 */ /* 0x000fc80000000f00 */
[----:B------:R-:W-:Y:S05]  /*91a0*/  RET.REL.NODEC R4 `(_ZN7cutlass13device_kernelINS_4gemm6kernel13GemmUniversalIN4cute5tupleIJiiiiEEENS1_10collective13CollectiveMmaINS1_35MainloopSm100TmaUmmaWarpSpecializedILi44ELi2ELi4ENS5_IJNS4_1CILi2EEENSA_ILi1EEESC_EEEEENS5_IJNSA_ILi64EEENSA_ILi16EEESF_EEEaNS5_IJlSC_lEEEaSI_NS4_8TiledMMAINS4_8MMA_AtomIJNS4_15SM100_MMA_S8_SSIaaiLi64ELi16ELNS4_4UMMA5MajorE0ELSN_0ELNSM_8SaturateE0EEEEEENS4_6LayoutINS5_IJSC_SC_SC_EEENS5_IJNSA_ILi0EEEST_ST_EEEEENS5_IJNS4_10UnderscoreESW_SW_EEEEENS4_13SM90_TMA_LOADENS4_14ComposedLayoutINS4_7SwizzleILi2ELi4ELi3EEENS4_18smem_ptr_flag_bitsILi8EEENSR_INS5_IJNSA_ILi8EEESF_EEENS5_IJSF_SC_EEEEEEEvNS4_8identityENS4_23SM90_TMA_LOAD_MULTICASTES19_vS1A_EENS_8epilogue10collective18CollectiveEpilogueINS1D_23Sm100TmaWarpSpecializedILi1ELi1ELi8ELb0ELb0EEEJSH_NS5_IJNSR_ISF_SC_EENSR_ISG_SC_EEEEEaSI_aSI_NS1D_6fusion15FusionCallbacksIS1H_NS1L_17LinearCombinationIaiaiLNS_15FloatRoundStyleE2EEESH_S1K_JEEENS4_5SM1004TMEM4LOAD25SM100_TMEM_LOAD_16dp32b8xESZ_NS10_INS11_ILi0ELi4ELi3EEES14_NSR_INS5_IJS15_SG_EEENS5_IJSG_SC_EEEEEEENS4_39AutoVectorizingCopyWithAssumedAlignmentILi128EEENS4_14SM90_TMA_STOREES1Z_S21_S21_EEEvvEEEEvNT_6ParamsE) ;  /* 0xffffff6c04947950 */ /* 0x000fea0003c3ffff */
        .weak           $__internal_2_$__cuda_sm10x_tcgen05_guardrail_trap_unallocated_columns_being_dealloced
        .type           $__internal_2_$__cuda_sm10x_tcgen05_guardrail_trap_unallocated_columns_being_dealloced,@function
        .size           $__internal_2_$__cuda_sm10x_tcgen05_guardrail_trap_unallocated_columns_being_dealloced,(.L_x_253 - $__internal_2_$__cuda_sm10x_tcgen05_guardrail_trap_unallocated_columns_being_dealloced)
$__internal_2_$__cuda_sm10x_tcgen05_guardrail_trap_unallocated_columns_being_dealloced:
[----:B------:R-:W-:Y:S05]  /*91b0*/  BPT.TRAP 0x1 ;  /* 0x000000040000795c */ /* 0x000fea0000300000 */
[----:B------:R-:W-:-:S04]  /*91c0*/  HFMA2 R3, -RZ, RZ, 0, 0 ;  /* 0x00000000ff037431 */ /* 0x000fc800000001ff */
[----:B------:R-:W-:Y:S05]  /*91d0*/  RET.REL.NODEC R2 `(_ZN7cutlass13device_kernelINS_4gemm6kernel13GemmUniversalIN4cute5tupleIJiiiiEEENS1_10collective13CollectiveMmaINS1_35MainloopSm100TmaUmmaWarpSpecializedILi44ELi2ELi4ENS5_IJNS4_1CILi2EEENSA_ILi1EEESC_EEEEENS5_IJNSA_ILi64EEENSA_ILi16EEESF_EEEaNS5_IJlSC_lEEEaSI_NS4_8TiledMMAINS4_8MMA_AtomIJNS4_15SM100_MMA_S8_SSIaaiLi64ELi16ELNS4_4UMMA5MajorE0ELSN_0ELNSM_8SaturateE0EEEEEENS4_6LayoutINS5_IJSC_SC_SC_EEENS5_IJNSA_ILi0EEEST_ST_EEEEENS5_IJNS4_10UnderscoreESW_SW_EEEEENS4_13SM90_TMA_LOADENS4_14ComposedLayoutINS4_7SwizzleILi2ELi4ELi3EEENS4_18smem_ptr_flag_bitsILi8EEENSR_INS5_IJNSA_ILi8EEESF_EEENS5_IJSF_SC_EEEEEEEvNS4_8identityENS4_23SM90_TMA_LOAD_MULTICASTES19_vS1A_EENS_8epilogue10collective18CollectiveEpilogueINS1D_23Sm100TmaWarpSpecializedILi1ELi1ELi8ELb0ELb0EEEJSH_NS5_IJNSR_ISF_SC_EENSR_ISG_SC_EEEEEaSI_aSI_NS1D_6fusion15FusionCallbacksIS1H_NS1L_17LinearCombinationIaiaiLNS_15FloatRoundStyleE2EEESH_S1K_JEEENS4_5SM1004TMEM4LOAD25SM100_TMEM_LOAD_16dp32b8xESZ_NS10_INS11_ILi0ELi4ELi3EEES14_NSR_INS5_IJS15_SG_EEENS5_IJSG_SC_EEEEEEENS4_39AutoVectorizingCopyWithAssumedAlignmentILi128EEENS4_14SM90_TMA_STOREES1Z_S21_S21_EEEvvEEEEvNT_6ParamsE) ;  /* 0xffffff6c02887950 */ /* 0x000fea0003c3ffff */
.L_x_252:
[----:B------:R-:W-:-:S00]  /*91e0*/  BRA `(.L_x_252) ;  /* 0xfffffffc00fc7947 */ /* 0x000fc0000383ffff */
[----:B------:R-:W-:-:S00]  /*91f0*/  NOP ;  /* 0x0000000000007918 */ /* 0x000fc00000000000 */
        /* <DEDUP_REMOVED lines=8> */
.L_x_253:


//--------------------- .nv.global.init           --------------------------
	.section	.nv.global.init,"aw",@progbits
.nv.global.init:
	.type		$str$26,@object
	.size		$str$26,($str$25 - $str$26)
$str$26:
        /*0000*/ 	.byte	0x2f, 0x74, 0x6d, 0x70, 0x2f, 0x63, 0x75, 0x74, 0x6c, 0x61, 0x73, 0x73, 0x5f, 0x73, 0x77, 0x65
        /*0010*/ 	.byte	0x65, 0x70, 0x5f, 0x73, 0x72, 0x63, 0x2f, 0x69, 0x6e, 0x63, 0x6c, 0x75, 0x64, 0x65, 0x2f, 0x63
        /*0020*/ 	.byte	0x75, 0x74, 0x65, 0x2f, 0x61, 0x74, 0x6f, 0x6d, 0x2f, 0x63, 0x6f, 0x70, 0x79, 0x5f, 0x74, 0x72
        /*0030*/ 	.byte	0x61, 0x69, 0x74, 0x73, 0x5f, 0x73, 0x6d, 0x31, 0x30, 0x30, 0x2e, 0x68, 0x70, 0x70, 0x00
	.type		$str$25,@object
	.size		$str$25,(__unnamed_1 - $str$25)
$str$25:
        /*003f*/ 	.byte	0x28, 0x28, 0x75, 0x69, 0x6e, 0x74, 0x33, 0x32, 0x5f, 0x74, 0x28, 0x74, 0x68, 0x72, 0x65, 0x61
        /*004f*/ 	.byte	0x64, 0x49, 0x64, 0x78, 0x2e, 0x78, 0x29, 0x20, 0x2f, 0x20, 0x33, 0x32, 0x29, 0x20, 0x25, 0x20
        /*005f*/ 	.byte	0x34, 0x29, 0x20, 0x3d, 0x3d, 0x20, 0x28, 0x28, 0x28, 0x74, 0x6d, 0x65, 0x6d, 0x5f, 0x61, 0x64
        /*006f*/ 	.byte	0x64, 0x72, 0x20, 0x3e, 0x3e, 0x20, 0x31, 0x36, 0x29, 0x20, 0x2f, 0x20, 0x33, 0x32, 0x29, 0x20
        /*007f*/ 	.byte	0x25, 0x20, 0x34, 0x29, 0x00
	.type		__unnamed_1,@object
	.size		__unnamed_1,(.L_1 - __unnamed_1)
__unnamed_1:
        /*0084*/ 	.byte	0x63, 0x6f, 0x6e, 0x73, 0x74, 0x65, 0x78, 0x70, 0x72, 0x20, 0x76, 0x6f, 0x69, 0x64, 0x20, 0x63
        /* <DEDUP_REMOVED lines=36> */
        /*02d4*/ 	.byte	0x3a, 0x3a, 0x43, 0x3c, 0x30, 0x3e, 0x3e, 0x3e, 0x3e, 0x5d, 0x00
.L_1:


//--------------------- .nv.shared._ZN7cutlass13device_kernelINS_4gemm6kernel13GemmUniversalIN4cute5tupleIJiiiiEEENS1_10collective13CollectiveMmaINS1_35MainloopSm100TmaUmmaWarpSpecializedILi44ELi2ELi4ENS5_IJNS4_1CILi2EEENSA_ILi1EEESC_EEEEENS5_IJNSA_ILi64EEENSA_ILi16EEESF_EEEaNS5_IJlSC_lEEEaSI_NS4_8TiledMMAINS4_8MMA_AtomIJNS4_15SM100_MMA_S8_SSIaaiLi64ELi16ELNS4_4UMMA5MajorE0ELSN_0ELNSM_8SaturateE0EEEEEENS4_6LayoutINS5_IJSC_SC_SC_EEENS5_IJNSA_ILi0EEEST_ST_EEEEENS5_IJNS4_10UnderscoreESW_SW_EEEEENS4_13SM90_TMA_LOADENS4_14ComposedLayoutINS4_7SwizzleILi2ELi4ELi3EEENS4_18smem_ptr_flag_bitsILi8EEENSR_INS5_IJNSA_ILi8EEESF_EEENS5_IJSF_SC_EEEEEEEvNS4_8identityENS4_23SM90_TMA_LOAD_MULTICASTES19_vS1A_EENS_8epilogue10collective18CollectiveEpilogueINS1D_23Sm100TmaWarpSpecializedILi1ELi1ELi8ELb0ELb0EEEJSH_NS5_IJNSR_ISF_SC_EENSR_ISG_SC_EEEEEaSI_aSI_NS1D_6fusion15FusionCallbacksIS1H_NS1L_17LinearCombinationIaiaiLNS_15FloatRoundStyleE2EEESH_S1K_JEEENS4_5SM1004TMEM4LOAD25SM100_TMEM_LOAD_16dp32b8xESZ_NS10_INS11_ILi0ELi4ELi3EEES14_NSR_INS5_IJS15_SG_EEENS5_IJSG_SC_EEEEEEENS4_39AutoVectorizingCopyWithAssumedAlignmentILi128EEENS4_14SM90_TMA_STOREES1Z_S21_S21_EEEvvEEEEvNT_6ParamsE --------------------------
	.section	.nv.shared._ZN7cutlass13device_kernelINS_4gemm6kernel13GemmUniversalIN4cute5tupleIJiiiiEEENS1_10collective13CollectiveMmaINS1_35MainloopSm100TmaUmmaWarpSpecializedILi44ELi2ELi4ENS5_IJNS4_1CILi2EEENSA_ILi1EEESC_EEEEENS5_IJNSA_ILi64EEENSA_ILi16EEESF_EEEaNS5_IJlSC_lEEEaSI_NS4_8TiledMMAINS4_8MMA_AtomIJNS4_15SM100_MMA_S8_SSIaaiLi64ELi16ELNS4_4UMMA5MajorE0ELSN_0ELNSM_8SaturateE0EEEEEENS4_6LayoutINS5_IJSC_SC_SC_EEENS5_IJNSA_ILi0EEEST_ST_EEEEENS5_IJNS4_10UnderscoreESW_SW_EEEEENS4_13SM90_TMA_LOADENS4_14ComposedLayoutINS4_7SwizzleILi2ELi4ELi3EEENS4_18smem_ptr_flag_bitsILi8EEENSR_INS5_IJNSA_ILi8EEESF_EEENS5_IJSF_SC_EEEEEEEvNS4_8identityENS4_23SM90_TMA_LOAD_MULTICASTES19_vS1A_EENS_8epilogue10collective18CollectiveEpilogueINS1D_23Sm100TmaWarpSpecializedILi1ELi1ELi8ELb0ELb0EEEJSH_NS5_IJNSR_ISF_SC_EENSR_ISG_SC_EEEEEaSI_aSI_NS1D_6fusion15FusionCallbacksIS1H_NS1L_17LinearCombinationIaiaiLNS_15FloatRoundStyleE2EEESH_S1K_JEEENS4_5SM1004TMEM4LOAD25SM100_TMEM_LOAD_16dp32b8xESZ_NS10_INS11_ILi0ELi4ELi3EEES14_NSR_INS5_IJS15_SG_EEENS5_IJSG_SC_EEEEEEENS4_39AutoVectorizingCopyWithAssumedAlignmentILi128EEENS4_14SM90_TMA_STOREES1Z_S21_S21_EEEvvEEEEvNT_6ParamsE,"aw",@nobits
	.sectionflags	@""
	.align	16
	.zero		1024


//--------------------- .nv.shared.reserved.0     --------------------------
	.section	.nv.shared.reserved.0,"aw",@nobits
	.weak		__nv_reservedSMEM_offset_0_alias
	.size		__nv_reservedSMEM_offset_0_alias, 0, 64
	.other		__nv_reservedSMEM_offset_0_alias,@"STO_CUDA_RESERVED_SHARED STV_DEFAULT"
__nv_reservedSMEM_offset_0_alias:
	.zero		0
.nv.shared.reserved.0:
	.zero		64
	.weak		__nv_reservedSMEM_tcgen05_partition
	.type		__nv_reservedSMEM_tcgen05_partition,@object
	.size		__nv_reservedSMEM_tcgen05_partition,(.L_0 - __nv_reservedSMEM_tcgen05_partition)
__nv_reservedSMEM_tcgen05_partition:
	.zero		32
.L_0:


//--------------------- .nv.global                --------------------------
	.section	.nv.global,"aw",@nobits
.nv.global:
	.type		_ZN40_INTERNAL_085c77a4_4_k_cu_c89f5895_337474cute1_E,@object
	.size		_ZN40_INTERNAL_085c77a4_4_k_cu_c89f5895_337474cute1_E,(_ZN40_INTERNAL_085c77a4_4_k_cu_c89f5895_337474cuda3std3__45__cpo6cbeginE - _ZN40_INTERNAL_085c77a4_4_k_cu_c89f5895_337474cute1_E)
_ZN40_INTERNAL_085c77a4_4_k_cu_c89f5895_337474cute1_E:
	.zero		1
	.type		_ZN40_INTERNAL_085c77a4_4_k_cu_c89f5895_337474cuda3std3__45__cpo6cbeginE,@object
	.size		_ZN40_INTERNAL_085c77a4_4_k_cu_c89f5895_337474cuda3std3__45__cpo6cbeginE,(_ZN40_INTERNAL_085c77a4_4_k_cu_c89f5895_337474cuda3std3__48in_placeE - _ZN40_INTERNAL_085c77a4_4_k_cu_c89f5895_337474cuda3std3__45__cpo6cbeginE)
_ZN40_INTERNAL_085c77a4_4_k_cu_c89f5895_337474cuda3std3__45__cpo6cbeginE:
	.zero		1
	.type		_ZN40_INTERNAL_085c77a4_4_k_cu_c89f5895_337474cuda3std3__48in_placeE,@object
	.size		_ZN40_INTERNAL_085c77a4_4_k_cu_c89f5895_337474cuda3std3__48in_placeE,(_ZN40_INTERNAL_085c77a4_4_k_cu_c89f5895_337474cuda3std6ranges3__45__cpo9iter_moveE - _ZN40_INTERNAL_085c77a4_4_k_cu_c89f5895_337474cuda3std3__48in_placeE)
_ZN40_INTERNAL_085c77a4_4_k_cu_c89f5895_337474cuda3std3__48in_placeE:
	.zero		1
	.type		_ZN40_INTERNAL_085c77a4_4_k_cu_c89f5895_337474cuda3std6ranges3__45__cpo9iter_moveE,@object
	.size		_ZN40_INTERNAL_085c77a4_4_k_cu_c89f5895_337474cuda3std6ranges3__45__cpo9iter_moveE,(_ZN40_INTERNAL_085c77a4_4_k_cu_c89f5895_337474cuda3std3__45__cpo5beginE - _ZN40_INTERNAL_085c77a4_4_k_cu_c89f5895_337474cuda3std6ranges3__45__cpo9iter_moveE)
_ZN40_INTERNAL_085c77a4_4_k_cu_c89f5895_337474cuda3std6ranges3__45__cpo9iter_moveE:
	.zero		1
	.type		_ZN40_INTERNAL_085c77a4_4_k_cu_c89f5895_337474cuda3std3__45__cpo5beginE,@object
	.size		_ZN40_INTERNAL_085c77a4_4_k_cu_c89f5895_337474cuda3std3__45__cpo5beginE,(_ZN40_INTERNAL_085c77a4_4_k_cu_c89f5895_337474cuda3std3__442_GLOBAL__N__085c77a4_4_k_cu_c89f5895_337476ignoreE - _ZN40_INTERNAL_085c77a4_4_k_cu_c89f5895_337474cuda3std3__45__cpo5beginE)
_ZN40_INTERNAL_085c77a4_4_k_cu_c89f5895_337474cuda3std3__45__cpo5beginE:
	.zero		1
	.type		_ZN40_INTERNAL_085c77a4_4_k_cu_c89f5895_337474cuda3std3__442_GLOBAL__N__085c77a4_4_k_cu_c89f5895_337476ignoreE,@object
	.size		_ZN40_INTERNAL_085c77a4_4_k_cu_c89f5895_337474cuda3std3__442_GLOBAL__N__085c77a4_4_k_cu_c89f5895_337476ignoreE,(_ZN40_INTERNAL_085c77a4_4_k_cu_c89f5895_337474cute7productE - _ZN40_INTERNAL_085c77a4_4_k_cu_c89f5895_337474cuda3std3__442_GLOBAL__N__085c77a4_4_k_cu_c89f5895_337476ignoreE)
_ZN40_INTERNAL_085c77a4_4_k_cu_c89f5895_337474cuda3std3__442_GLOBAL__N__085c77a4_4_k_cu_c89f5895_337476ignoreE:
	.zero		1
	.type		_ZN40_INTERNAL_085c77a4_4_k_cu_c89f5895_337474cute7productE,@object
	.size		_ZN40_INTERNAL_085c77a4_4_k_cu_c89f5895_337474cute7productE,(_ZN40_INTERNAL_085c77a4_4_k_cu_c89f5895_337474cuda3std3__45__cpo3endE - _ZN40_INTERNAL_085c77a4_4_k_cu_c89f5895_337474cute7productE)
_ZN40_INTERNAL_085c77a4_4_k_cu_c89f5895_337474cute7productE:
	.zero		1
	.type		_ZN40_INTERNAL_085c77a4_4_k_cu_c89f5895_337474cuda3std3__45__cpo3endE,@object
	.size		_ZN40_INTERNAL_085c77a4_4_k_cu_c89f5895_337474cuda3std3__45__cpo3endE,(_ZN40_INTERNAL_085c77a4_4_k_cu_c89f5895_337474cuda3std3__419piecewise_constructE - _ZN40_INTERNAL_085c77a4_4_k_cu_c89f5895_337474cuda3std3__45__cpo3endE)
_ZN40_INTERNAL_085c77a4_4_k_cu_c89f5895_337474cuda3std3__45__cpo3endE:
	.zero		1
	.type		_ZN40_INTERNAL_085c77a4_4_k_cu_c89f5895_337474cuda3std3__419piecewise_constructE,@object
	.size		_ZN40_INTERNAL_085c77a4_4_k_cu_c89f5895_337474cuda3std3__419piecewise_constructE,(_ZN40_INTERNAL_085c77a4_4_k_cu_c89f5895_337474cuda3std3__45__cpo4cendE - _ZN40_INTERNAL_085c77a4_4_k_cu_c89f5895_337474cuda3std3__419piecewise_constructE)
_ZN40_INTERNAL_085c77a4_4_k_cu_c89f5895_337474cuda3std3__419piecewise_constructE:
	.zero		1
	.type		_ZN40_INTERNAL_085c77a4_4_k_cu_c89f5895_337474cuda3std3__45__cpo4cendE,@object
	.size		_ZN40_INTERNAL_085c77a4_4_k_cu_c89f5895_337474cuda3std3__45__cpo4cendE,(_ZN40_INTERNAL_085c77a4_4_k_cu_c89f5895_337474cuda3std6ranges3__45__cpo4swapE - _ZN40_INTERNAL_085c77a4_4_k_cu_c89f5895_337474cuda3std3__45__cpo4cendE)
_ZN40_INTERNAL_085c77a4_4_k_cu_c89f5895_337474cuda3std3__45__cpo4cendE:
	.zero		1
	.type		_ZN40_INTERNAL_085c77a4_4_k_cu_c89f5895_337474cuda3std6ranges3__45__cpo4swapE,@object
	.size		_ZN40_INTERNAL_085c77a4_4_k_cu_c89f5895_337474cuda3std6ranges3__45__cpo4swapE,(.L_9 - _ZN40_INTERNAL_085c77a4_4_k_cu_c89f5895_337474cuda3std6ranges3__45__cpo4swapE)
_ZN40_INTERNAL_085c77a4_4_k_cu_c89f5895_337474cuda3std6ranges3__45__cpo4swapE:
	.zero		1
.L_9:


//--------------------- .nv.constant0._ZN7cutlass13device_kernelINS_4gemm6kernel13GemmUniversalIN4cute5tupleIJiiiiEEENS1_10collective13CollectiveMmaINS1_35MainloopSm100TmaUmmaWarpSpecializedILi44ELi2ELi4ENS5_IJNS4_1CILi2EEENSA_ILi1EEESC_EEEEENS5_IJNSA_ILi64EEENSA_ILi16EEESF_EEEaNS5_IJlSC_lEEEaSI_NS4_8TiledMMAINS4_8MMA_AtomIJNS4_15SM100_MMA_S8_SSIaaiLi64ELi16ELNS4_4UMMA5MajorE0ELSN_0ELNSM_8SaturateE0EEEEEENS4_6LayoutINS5_IJSC_SC_SC_EEENS5_IJNSA_ILi0EEEST_ST_EEEEENS5_IJNS4_10UnderscoreESW_SW_EEEEENS4_13SM90_TMA_LOADENS4_14ComposedLayoutINS4_7SwizzleILi2ELi4ELi3EEENS4_18smem_ptr_flag_bitsILi8EEENSR_INS5_IJNSA_ILi8EEESF_EEENS5_IJSF_SC_EEEEEEEvNS4_8identityENS4_23SM90_TMA_LOAD_MULTICASTES19_vS1A_EENS_8epilogue10collective18CollectiveEpilogueINS1D_23Sm100TmaWarpSpecializedILi1ELi1ELi8ELb0ELb0EEEJSH_NS5_IJNSR_ISF_SC_EENSR_ISG_SC_EEEEEaSI_aSI_NS1D_6fusion15FusionCallbacksIS1H_NS1L_17LinearCombinationIaiaiLNS_15FloatRoundStyleE2EEESH_S1K_JEEENS4_5SM1004TMEM4LOAD25SM100_TMEM_LOAD_16dp32b8xESZ_NS10_INS11_ILi0ELi4ELi3EEES14_NSR_INS5_IJS15_SG_EEENS5_IJSG_SC_EEEEEEENS4_39AutoVectorizingCopyWithAssumedAlignmentILi128EEENS4_14SM90_TMA_STOREES1Z_S21_S21_EEEvvEEEEvNT_6ParamsE --------------------------
	.section	.nv.constant0._ZN7cutlass13device_kernelINS_4gemm6kernel13GemmUniversalIN4cute5tupleIJiiiiEEENS1_10collective13CollectiveMmaINS1_35MainloopSm100TmaUmmaWarpSpecializedILi44ELi2ELi4ENS5_IJNS4_1CILi2EEENSA_ILi1EEESC_EEEEENS5_IJNSA_ILi64EEENSA_ILi16EEESF_EEEaNS5_IJlSC_lEEEaSI_NS4_8TiledMMAINS4_8MMA_AtomIJNS4_15SM100_MMA_S8_SSIaaiLi64ELi16ELNS4_4UMMA5MajorE0ELSN_0ELNSM_8SaturateE0EEEEEENS4_6LayoutINS5_IJSC_SC_SC_EEENS5_IJNSA_ILi0EEEST_ST_EEEEENS5_IJNS4_10UnderscoreESW_SW_EEEEENS4_13SM90_TMA_LOADENS4_14ComposedLayoutINS4_7SwizzleILi2ELi4ELi3EEENS4_18smem_ptr_flag_bitsILi8EEENSR_INS5_IJNSA_ILi8EEESF_EEENS5_IJSF_SC_EEEEEEEvNS4_8identityENS4_23SM90_TMA_LOAD_MULTICASTES19_vS1A_EENS_8epilogue10collective18CollectiveEpilogueINS1D_23Sm100TmaWarpSpecializedILi1ELi1ELi8ELb0ELb0EEEJSH_NS5_IJNSR_ISF_SC_EENSR_ISG_SC_EEEEEaSI_aSI_NS1D_6fusion15FusionCallbacksIS1H_NS1L_17LinearCombinationIaiaiLNS_15FloatRoundStyleE2EEESH_S1K_JEEENS4_5SM1004TMEM4LOAD25SM100_TMEM_LOAD_16dp32b8xESZ_NS10_INS11_ILi0ELi4ELi3EEES14_NSR_INS5_IJS15_SG_EEENS5_IJSG_SC_EEEEEEENS4_39AutoVectorizingCopyWithAssumedAlignmentILi128EEENS4_14SM90_TMA_STOREES1Z_S21_S21_EEEvvEEEEvNT_6ParamsE,"a",@progbits
	.sectionflags	@""
	.align	4
.nv.constant0._ZN7cutlass13device_kernelINS_4gemm6kernel13GemmUniversalIN4cute5tupleIJiiiiEEENS1_10collective13CollectiveMmaINS1_35MainloopSm100TmaUmmaWarpSpecializedILi44ELi2ELi4ENS5_IJNS4_1CILi2EEENSA_ILi1EEESC_EEEEENS5_IJNSA_ILi64EEENSA_ILi16EEESF_EEEaNS5_IJlSC_lEEEaSI_NS4_8TiledMMAINS4_8MMA_AtomIJNS4_15SM100_MMA_S8_SSIaaiLi64ELi16ELNS4_4UMMA5MajorE0ELSN_0ELNSM_8SaturateE0EEEEEENS4_6LayoutINS5_IJSC_SC_SC_EEENS5_IJNSA_ILi0EEEST_ST_EEEEENS5_IJNS4_10UnderscoreESW_SW_EEEEENS4_13SM90_TMA_LOADENS4_14ComposedLayoutINS4_7SwizzleILi2ELi4ELi3EEENS4_18smem_ptr_flag_bitsILi8EEENSR_INS5_IJNSA_ILi8EEESF_EEENS5_IJSF_SC_EEEEEEEvNS4_8identityENS4_23SM90_TMA_LOAD_MULTICASTES19_vS1A_EENS_8epilogue10collective18CollectiveEpilogueINS1D_23Sm100TmaWarpSpecializedILi1ELi1ELi8ELb0ELb0EEEJSH_NS5_IJNSR_ISF_SC_EENSR_ISG_SC_EEEEEaSI_aSI_NS1D_6fusion15FusionCallbacksIS1H_NS1L_17LinearCombinationIaiaiLNS_15FloatRoundStyleE2EEESH_S1K_JEEENS4_5SM1004TMEM4LOAD25SM100_TMEM_LOAD_16dp32b8xESZ_NS10_INS11_ILi0ELi4ELi3EEES14_NSR_INS5_IJS15_SG_EEENS5_IJSG_SC_EEEEEEENS4_39AutoVectorizingCopyWithAssumedAlignmentILi128EEENS4_14SM90_TMA_STOREES1Z_S21_S21_EEEvvEEEEvNT_6ParamsE:
	.zero		2944


//--------------------- SYMBOLS --------------------------

	.type		.nv.reservedSmem.offset0,@object
	.size		.nv.reservedSmem.offset0,0x4
	.type		.nv.reservedSmem.cap,@object
	.size		.nv.reservedSmem.cap,0x4
	.type		__assertfail,@function
